//
// Generated by NVIDIA NVVM Compiler
//
// Compiler Build ID: CL-36424714
// Cuda compilation tools, release 13.0, V13.0.88
// Based on NVVM 20.0.0
//

.version 9.0
.target sm_100
.address_size 64

	// .globl	_Z14matrixMultiplyPfS_S_iii
.global .align 4 .b8 precalc_xorwow_matrix[102400];
.global .align 4 .b8 precalc_xorwow_offset_matrix[102400];
.global .align 4 .b8 mrg32k3aM1[2304];
.global .align 4 .b8 mrg32k3aM2[2304];
.global .align 4 .b8 mrg32k3aM1SubSeq[2016];
.global .align 4 .b8 mrg32k3aM2SubSeq[2016];
.global .align 4 .b8 mrg32k3aM1Seq[2304];
.global .align 4 .b8 mrg32k3aM2Seq[2304];
.const .align 8 .b8 __cr_lgamma_table[72];

.visible .entry _Z14matrixMultiplyPfS_S_iii(
	.param .u64 .ptr .align 1 _Z14matrixMultiplyPfS_S_iii_param_0,
	.param .u64 .ptr .align 1 _Z14matrixMultiplyPfS_S_iii_param_1,
	.param .u64 .ptr .align 1 _Z14matrixMultiplyPfS_S_iii_param_2,
	.param .u32 _Z14matrixMultiplyPfS_S_iii_param_3,
	.param .u32 _Z14matrixMultiplyPfS_S_iii_param_4,
	.param .u32 _Z14matrixMultiplyPfS_S_iii_param_5
)
{
	.reg .pred 	%p<13>;
	.reg .b32 	%r<41>;
	.reg .b32 	%f<68>;
	.reg .b64 	%rd<53>;

	ld.param.u64 	%rd7, [_Z14matrixMultiplyPfS_S_iii_param_0];
	ld.param.u64 	%rd8, [_Z14matrixMultiplyPfS_S_iii_param_1];
	ld.param.u64 	%rd6, [_Z14matrixMultiplyPfS_S_iii_param_2];
	ld.param.u32 	%r20, [_Z14matrixMultiplyPfS_S_iii_param_3];
	ld.param.u32 	%r18, [_Z14matrixMultiplyPfS_S_iii_param_4];
	ld.param.u32 	%r19, [_Z14matrixMultiplyPfS_S_iii_param_5];
	cvta.to.global.u64 	%rd1, %rd8;
	cvta.to.global.u64 	%rd2, %rd7;
	mov.u32 	%r21, %ctaid.y;
	mov.u32 	%r22, %ntid.y;
	mov.u32 	%r23, %tid.y;
	mad.lo.s32 	%r1, %r21, %r22, %r23;
	mov.u32 	%r24, %ctaid.x;
	mov.u32 	%r25, %ntid.x;
	mov.u32 	%r26, %tid.x;
	mad.lo.s32 	%r2, %r24, %r25, %r26;
	setp.ge.s32 	%p1, %r1, %r20;
	setp.ge.s32 	%p2, %r2, %r19;
	or.pred  	%p3, %p1, %p2;
	@%p3 bra 	$L__BB0_14;
	setp.lt.s32 	%p4, %r18, 1;
	mov.f32 	%f67, 0f00000000;
	@%p4 bra 	$L__BB0_13;
	mul.lo.s32 	%r3, %r18, %r1;
	and.b32  	%r4, %r18, 7;
	setp.lt.u32 	%p5, %r18, 8;
	mov.f32 	%f67, 0f00000000;
	mov.b32 	%r39, 0;
	@%p5 bra 	$L__BB0_5;
	and.b32  	%r39, %r18, 2147483640;
	neg.s32 	%r37, %r39;
	shl.b32 	%r7, %r19, 3;
	mul.wide.u32 	%rd9, %r3, 4;
	add.s64 	%rd10, %rd9, %rd2;
	add.s64 	%rd52, %rd10, 16;
	mov.f32 	%f67, 0f00000000;
	mul.wide.s32 	%rd13, %r19, 4;
	mov.u32 	%r36, %r2;
$L__BB0_4:
	.pragma "nounroll";
	ld.global.f32 	%f17, [%rd52+-16];
	mul.wide.s32 	%rd11, %r36, 4;
	add.s64 	%rd12, %rd1, %rd11;
	ld.global.f32 	%f18, [%rd12];
	fma.rn.f32 	%f19, %f17, %f18, %f67;
	ld.global.f32 	%f20, [%rd52+-12];
	add.s64 	%rd14, %rd12, %rd13;
	ld.global.f32 	%f21, [%rd14];
	fma.rn.f32 	%f22, %f20, %f21, %f19;
	ld.global.f32 	%f23, [%rd52+-8];
	add.s64 	%rd15, %rd14, %rd13;
	ld.global.f32 	%f24, [%rd15];
	fma.rn.f32 	%f25, %f23, %f24, %f22;
	ld.global.f32 	%f26, [%rd52+-4];
	add.s64 	%rd16, %rd15, %rd13;
	ld.global.f32 	%f27, [%rd16];
	fma.rn.f32 	%f28, %f26, %f27, %f25;
	ld.global.f32 	%f29, [%rd52];
	add.s64 	%rd17, %rd16, %rd13;
	ld.global.f32 	%f30, [%rd17];
	fma.rn.f32 	%f31, %f29, %f30, %f28;
	ld.global.f32 	%f32, [%rd52+4];
	add.s64 	%rd18, %rd17, %rd13;
	ld.global.f32 	%f33, [%rd18];
	fma.rn.f32 	%f34, %f32, %f33, %f31;
	ld.global.f32 	%f35, [%rd52+8];
	add.s64 	%rd19, %rd18, %rd13;
	ld.global.f32 	%f36, [%rd19];
	fma.rn.f32 	%f37, %f35, %f36, %f34;
	ld.global.f32 	%f38, [%rd52+12];
	add.s64 	%rd20, %rd19, %rd13;
	ld.global.f32 	%f39, [%rd20];
	fma.rn.f32 	%f67, %f38, %f39, %f37;
	add.s32 	%r37, %r37, 8;
	add.s32 	%r36, %r36, %r7;
	add.s64 	%rd52, %rd52, 32;
	setp.ne.s32 	%p6, %r37, 0;
	@%p6 bra 	$L__BB0_4;
$L__BB0_5:
	setp.eq.s32 	%p7, %r4, 0;
	@%p7 bra 	$L__BB0_13;
	and.b32  	%r13, %r18, 3;
	setp.lt.u32 	%p8, %r4, 4;
	@%p8 bra 	$L__BB0_8;
	add.s32 	%r28, %r39, %r3;
	mul.wide.u32 	%rd21, %r28, 4;
	add.s64 	%rd22, %rd2, %rd21;
	ld.global.f32 	%f41, [%rd22];
	mad.lo.s32 	%r29, %r39, %r19, %r2;
	mul.wide.s32 	%rd23, %r29, 4;
	add.s64 	%rd24, %rd1, %rd23;
	ld.global.f32 	%f42, [%rd24];
	fma.rn.f32 	%f43, %f41, %f42, %f67;
	cvt.u64.u32 	%rd25, %r3;
	cvt.u64.u32 	%rd26, %r39;
	add.s64 	%rd27, %rd26, %rd25;
	shl.b64 	%rd28, %rd27, 2;
	add.s64 	%rd29, %rd2, %rd28;
	ld.global.f32 	%f44, [%rd29+4];
	mul.wide.s32 	%rd30, %r19, 4;
	add.s64 	%rd31, %rd24, %rd30;
	ld.global.f32 	%f45, [%rd31];
	fma.rn.f32 	%f46, %f44, %f45, %f43;
	ld.global.f32 	%f47, [%rd29+8];
	add.s64 	%rd32, %rd31, %rd30;
	ld.global.f32 	%f48, [%rd32];
	fma.rn.f32 	%f49, %f47, %f48, %f46;
	ld.global.f32 	%f50, [%rd29+12];
	add.s64 	%rd33, %rd32, %rd30;
	ld.global.f32 	%f51, [%rd33];
	fma.rn.f32 	%f67, %f50, %f51, %f49;
	add.s32 	%r39, %r39, 4;
$L__BB0_8:
	setp.eq.s32 	%p9, %r13, 0;
	@%p9 bra 	$L__BB0_13;
	setp.eq.s32 	%p10, %r13, 1;
	@%p10 bra 	$L__BB0_11;
	add.s32 	%r30, %r39, %r3;
	mul.wide.u32 	%rd34, %r30, 4;
	add.s64 	%rd35, %rd2, %rd34;
	ld.global.f32 	%f53, [%rd35];
	mad.lo.s32 	%r31, %r39, %r19, %r2;
	mul.wide.s32 	%rd36, %r31, 4;
	add.s64 	%rd37, %rd1, %rd36;
	ld.global.f32 	%f54, [%rd37];
	fma.rn.f32 	%f55, %f53, %f54, %f67;
	cvt.u64.u32 	%rd38, %r3;
	cvt.u64.u32 	%rd39, %r39;
	add.s64 	%rd40, %rd39, %rd38;
	shl.b64 	%rd41, %rd40, 2;
	add.s64 	%rd42, %rd2, %rd41;
	ld.global.f32 	%f56, [%rd42+4];
	mul.wide.s32 	%rd43, %r19, 4;
	add.s64 	%rd44, %rd37, %rd43;
	ld.global.f32 	%f57, [%rd44];
	fma.rn.f32 	%f67, %f56, %f57, %f55;
	add.s32 	%r39, %r39, 2;
$L__BB0_11:
	and.b32  	%r32, %r18, 1;
	setp.eq.b32 	%p11, %r32, 1;
	not.pred 	%p12, %p11;
	@%p12 bra 	$L__BB0_13;
	add.s32 	%r33, %r39, %r3;
	mul.wide.u32 	%rd45, %r33, 4;
	add.s64 	%rd46, %rd2, %rd45;
	ld.global.f32 	%f58, [%rd46];
	mad.lo.s32 	%r34, %r39, %r19, %r2;
	mul.wide.s32 	%rd47, %r34, 4;
	add.s64 	%rd48, %rd1, %rd47;
	ld.global.f32 	%f59, [%rd48];
	fma.rn.f32 	%f67, %f58, %f59, %f67;
$L__BB0_13:
	mad.lo.s32 	%r35, %r19, %r1, %r2;
	cvta.to.global.u64 	%rd49, %rd6;
	mul.wide.s32 	%rd50, %r35, 4;
	add.s64 	%rd51, %rd49, %rd50;
	st.global.f32 	[%rd51], %f67;
$L__BB0_14:
	ret;

}
	// .globl	_Z24matrixMultiplyAndAddBiasPfS_S_S_iii
.visible .entry _Z24matrixMultiplyAndAddBiasPfS_S_S_iii(
	.param .u64 .ptr .align 1 _Z24matrixMultiplyAndAddBiasPfS_S_S_iii_param_0,
	.param .u64 .ptr .align 1 _Z24matrixMultiplyAndAddBiasPfS_S_S_iii_param_1,
	.param .u64 .ptr .align 1 _Z24matrixMultiplyAndAddBiasPfS_S_S_iii_param_2,
	.param .u64 .ptr .align 1 _Z24matrixMultiplyAndAddBiasPfS_S_S_iii_param_3,
	.param .u32 _Z24matrixMultiplyAndAddBiasPfS_S_S_iii_param_4,
	.param .u32 _Z24matrixMultiplyAndAddBiasPfS_S_S_iii_param_5,
	.param .u32 _Z24matrixMultiplyAndAddBiasPfS_S_S_iii_param_6
)
{
	.reg .pred 	%p<13>;
	.reg .b32 	%r<41>;
	.reg .b32 	%f<70>;
	.reg .b64 	%rd<57>;

	ld.param.u64 	%rd8, [_Z24matrixMultiplyAndAddBiasPfS_S_S_iii_param_0];
	ld.param.u64 	%rd9, [_Z24matrixMultiplyAndAddBiasPfS_S_S_iii_param_1];
	ld.param.u64 	%rd6, [_Z24matrixMultiplyAndAddBiasPfS_S_S_iii_param_2];
	ld.param.u64 	%rd7, [_Z24matrixMultiplyAndAddBiasPfS_S_S_iii_param_3];
	ld.param.u32 	%r20, [_Z24matrixMultiplyAndAddBiasPfS_S_S_iii_param_4];
	ld.param.u32 	%r18, [_Z24matrixMultiplyAndAddBiasPfS_S_S_iii_param_5];
	ld.param.u32 	%r19, [_Z24matrixMultiplyAndAddBiasPfS_S_S_iii_param_6];
	cvta.to.global.u64 	%rd1, %rd9;
	cvta.to.global.u64 	%rd2, %rd8;
	mov.u32 	%r21, %ctaid.y;
	mov.u32 	%r22, %ntid.y;
	mov.u32 	%r23, %tid.y;
	mad.lo.s32 	%r1, %r21, %r22, %r23;
	mov.u32 	%r24, %ctaid.x;
	mov.u32 	%r25, %ntid.x;
	mov.u32 	%r26, %tid.x;
	mad.lo.s32 	%r2, %r24, %r25, %r26;
	setp.ge.s32 	%p1, %r1, %r20;
	setp.ge.s32 	%p2, %r2, %r19;
	or.pred  	%p3, %p1, %p2;
	@%p3 bra 	$L__BB1_14;
	setp.lt.s32 	%p4, %r18, 1;
	mov.f32 	%f69, 0f00000000;
	@%p4 bra 	$L__BB1_13;
	mul.lo.s32 	%r3, %r18, %r1;
	and.b32  	%r4, %r18, 7;
	setp.lt.u32 	%p5, %r18, 8;
	mov.f32 	%f69, 0f00000000;
	mov.b32 	%r39, 0;
	@%p5 bra 	$L__BB1_5;
	and.b32  	%r39, %r18, 2147483640;
	neg.s32 	%r37, %r39;
	shl.b32 	%r7, %r19, 3;
	mul.wide.u32 	%rd10, %r3, 4;
	add.s64 	%rd11, %rd10, %rd2;
	add.s64 	%rd56, %rd11, 16;
	mov.f32 	%f69, 0f00000000;
	mul.wide.s32 	%rd14, %r19, 4;
	mov.u32 	%r36, %r2;
$L__BB1_4:
	.pragma "nounroll";
	ld.global.f32 	%f17, [%rd56+-16];
	mul.wide.s32 	%rd12, %r36, 4;
	add.s64 	%rd13, %rd1, %rd12;
	ld.global.f32 	%f18, [%rd13];
	fma.rn.f32 	%f19, %f17, %f18, %f69;
	ld.global.f32 	%f20, [%rd56+-12];
	add.s64 	%rd15, %rd13, %rd14;
	ld.global.f32 	%f21, [%rd15];
	fma.rn.f32 	%f22, %f20, %f21, %f19;
	ld.global.f32 	%f23, [%rd56+-8];
	add.s64 	%rd16, %rd15, %rd14;
	ld.global.f32 	%f24, [%rd16];
	fma.rn.f32 	%f25, %f23, %f24, %f22;
	ld.global.f32 	%f26, [%rd56+-4];
	add.s64 	%rd17, %rd16, %rd14;
	ld.global.f32 	%f27, [%rd17];
	fma.rn.f32 	%f28, %f26, %f27, %f25;
	ld.global.f32 	%f29, [%rd56];
	add.s64 	%rd18, %rd17, %rd14;
	ld.global.f32 	%f30, [%rd18];
	fma.rn.f32 	%f31, %f29, %f30, %f28;
	ld.global.f32 	%f32, [%rd56+4];
	add.s64 	%rd19, %rd18, %rd14;
	ld.global.f32 	%f33, [%rd19];
	fma.rn.f32 	%f34, %f32, %f33, %f31;
	ld.global.f32 	%f35, [%rd56+8];
	add.s64 	%rd20, %rd19, %rd14;
	ld.global.f32 	%f36, [%rd20];
	fma.rn.f32 	%f37, %f35, %f36, %f34;
	ld.global.f32 	%f38, [%rd56+12];
	add.s64 	%rd21, %rd20, %rd14;
	ld.global.f32 	%f39, [%rd21];
	fma.rn.f32 	%f69, %f38, %f39, %f37;
	add.s32 	%r37, %r37, 8;
	add.s32 	%r36, %r36, %r7;
	add.s64 	%rd56, %rd56, 32;
	setp.ne.s32 	%p6, %r37, 0;
	@%p6 bra 	$L__BB1_4;
$L__BB1_5:
	setp.eq.s32 	%p7, %r4, 0;
	@%p7 bra 	$L__BB1_13;
	and.b32  	%r13, %r18, 3;
	setp.lt.u32 	%p8, %r4, 4;
	@%p8 bra 	$L__BB1_8;
	add.s32 	%r28, %r39, %r3;
	mul.wide.u32 	%rd22, %r28, 4;
	add.s64 	%rd23, %rd2, %rd22;
	ld.global.f32 	%f41, [%rd23];
	mad.lo.s32 	%r29, %r39, %r19, %r2;
	mul.wide.s32 	%rd24, %r29, 4;
	add.s64 	%rd25, %rd1, %rd24;
	ld.global.f32 	%f42, [%rd25];
	fma.rn.f32 	%f43, %f41, %f42, %f69;
	cvt.u64.u32 	%rd26, %r3;
	cvt.u64.u32 	%rd27, %r39;
	add.s64 	%rd28, %rd27, %rd26;
	shl.b64 	%rd29, %rd28, 2;
	add.s64 	%rd30, %rd2, %rd29;
	ld.global.f32 	%f44, [%rd30+4];
	mul.wide.s32 	%rd31, %r19, 4;
	add.s64 	%rd32, %rd25, %rd31;
	ld.global.f32 	%f45, [%rd32];
	fma.rn.f32 	%f46, %f44, %f45, %f43;
	ld.global.f32 	%f47, [%rd30+8];
	add.s64 	%rd33, %rd32, %rd31;
	ld.global.f32 	%f48, [%rd33];
	fma.rn.f32 	%f49, %f47, %f48, %f46;
	ld.global.f32 	%f50, [%rd30+12];
	add.s64 	%rd34, %rd33, %rd31;
	ld.global.f32 	%f51, [%rd34];
	fma.rn.f32 	%f69, %f50, %f51, %f49;
	add.s32 	%r39, %r39, 4;
$L__BB1_8:
	setp.eq.s32 	%p9, %r13, 0;
	@%p9 bra 	$L__BB1_13;
	setp.eq.s32 	%p10, %r13, 1;
	@%p10 bra 	$L__BB1_11;
	add.s32 	%r30, %r39, %r3;
	mul.wide.u32 	%rd35, %r30, 4;
	add.s64 	%rd36, %rd2, %rd35;
	ld.global.f32 	%f53, [%rd36];
	mad.lo.s32 	%r31, %r39, %r19, %r2;
	mul.wide.s32 	%rd37, %r31, 4;
	add.s64 	%rd38, %rd1, %rd37;
	ld.global.f32 	%f54, [%rd38];
	fma.rn.f32 	%f55, %f53, %f54, %f69;
	cvt.u64.u32 	%rd39, %r3;
	cvt.u64.u32 	%rd40, %r39;
	add.s64 	%rd41, %rd40, %rd39;
	shl.b64 	%rd42, %rd41, 2;
	add.s64 	%rd43, %rd2, %rd42;
	ld.global.f32 	%f56, [%rd43+4];
	mul.wide.s32 	%rd44, %r19, 4;
	add.s64 	%rd45, %rd38, %rd44;
	ld.global.f32 	%f57, [%rd45];
	fma.rn.f32 	%f69, %f56, %f57, %f55;
	add.s32 	%r39, %r39, 2;
$L__BB1_11:
	and.b32  	%r32, %r18, 1;
	setp.eq.b32 	%p11, %r32, 1;
	not.pred 	%p12, %p11;
	@%p12 bra 	$L__BB1_13;
	add.s32 	%r33, %r39, %r3;
	mul.wide.u32 	%rd46, %r33, 4;
	add.s64 	%rd47, %rd2, %rd46;
	ld.global.f32 	%f58, [%rd47];
	mad.lo.s32 	%r34, %r39, %r19, %r2;
	mul.wide.s32 	%rd48, %r34, 4;
	add.s64 	%rd49, %rd1, %rd48;
	ld.global.f32 	%f59, [%rd49];
	fma.rn.f32 	%f69, %f58, %f59, %f69;
$L__BB1_13:
	cvta.to.global.u64 	%rd50, %rd7;
	mul.wide.s32 	%rd51, %r2, 4;
	add.s64 	%rd52, %rd50, %rd51;
	ld.global.f32 	%f60, [%rd52];
	add.f32 	%f61, %f69, %f60;
	mad.lo.s32 	%r35, %r19, %r1, %r2;
	cvta.to.global.u64 	%rd53, %rd6;
	mul.wide.s32 	%rd54, %r35, 4;
	add.s64 	%rd55, %rd53, %rd54;
	st.global.f32 	[%rd55], %f61;
$L__BB1_14:
	ret;

}
	// .globl	_Z18addBiasAndActivatePfS_ii
.visible .entry _Z18addBiasAndActivatePfS_ii(
	.param .u64 .ptr .align 1 _Z18addBiasAndActivatePfS_ii_param_0,
	.param .u64 .ptr .align 1 _Z18addBiasAndActivatePfS_ii_param_1,
	.param .u32 _Z18addBiasAndActivatePfS_ii_param_2,
	.param .u32 _Z18addBiasAndActivatePfS_ii_param_3
)
{
	.reg .pred 	%p<6>;
	.reg .b32 	%r<12>;
	.reg .b32 	%f<19>;
	.reg .b64 	%rd<9>;

	ld.param.u64 	%rd1, [_Z18addBiasAndActivatePfS_ii_param_0];
	ld.param.u64 	%rd2, [_Z18addBiasAndActivatePfS_ii_param_1];
	ld.param.u32 	%r4, [_Z18addBiasAndActivatePfS_ii_param_2];
	ld.param.u32 	%r3, [_Z18addBiasAndActivatePfS_ii_param_3];
	mov.u32 	%r5, %ctaid.y;
	mov.u32 	%r6, %ntid.y;
	mov.u32 	%r7, %tid.y;
	mad.lo.s32 	%r1, %r5, %r6, %r7;
	mov.u32 	%r8, %ctaid.x;
	mov.u32 	%r9, %ntid.x;
	mov.u32 	%r10, %tid.x;
	mad.lo.s32 	%r2, %r8, %r9, %r10;
	setp.ge.s32 	%p1, %r1, %r4;
	setp.ge.s32 	%p2, %r2, %r3;
	or.pred  	%p3, %p1, %p2;
	@%p3 bra 	$L__BB2_2;
	cvta.to.global.u64 	%rd3, %rd2;
	cvta.to.global.u64 	%rd4, %rd1;
	mad.lo.s32 	%r11, %r3, %r1, %r2;
	mul.wide.s32 	%rd5, %r2, 4;
	add.s64 	%rd6, %rd3, %rd5;
	ld.global.f32 	%f1, [%rd6];
	mul.wide.s32 	%rd7, %r11, 4;
	add.s64 	%rd8, %rd4, %rd7;
	ld.global.f32 	%f2, [%rd8];
	add.f32 	%f3, %f1, %f2;
	abs.f32 	%f4, %f3;
	mul.f32 	%f5, %f4, 0f4038AA3B;
	ex2.approx.ftz.f32 	%f6, %f5;
	add.f32 	%f7, %f6, 0f3F800000;
	rcp.approx.ftz.f32 	%f8, %f7;
	fma.rn.f32 	%f9, %f8, 0fC0000000, 0f3F800000;
	setp.ge.f32 	%p4, %f4, 0f41102CB4;
	selp.f32 	%f10, 0f3F800000, %f9, %p4;
	copysign.f32 	%f11, %f3, %f10;
	mul.f32 	%f12, %f3, %f3;
	fma.rn.f32 	%f13, %f12, 0f3C80F082, 0fBD563CAE;
	fma.rn.f32 	%f14, %f13, %f12, 0f3E085941;
	fma.rn.f32 	%f15, %f14, %f12, 0fBEAAA9ED;
	fma.rn.f32 	%f16, %f15, %f12, 0f00000000;
	fma.rn.f32 	%f17, %f16, %f3, %f3;
	setp.ge.f32 	%p5, %f4, 0f3F19999A;
	selp.f32 	%f18, %f11, %f17, %p5;
	st.global.f32 	[%rd8], %f18;
$L__BB2_2:
	ret;

}
	// .globl	_Z7softmaxPfii
.visible .entry _Z7softmaxPfii(
	.param .u64 .ptr .align 1 _Z7softmaxPfii_param_0,
	.param .u32 _Z7softmaxPfii_param_1,
	.param .u32 _Z7softmaxPfii_param_2
)
{
	.reg .pred 	%p<29>;
	.reg .b32 	%r<108>;
	.reg .b32 	%f<366>;
	.reg .b64 	%rd<75>;

	ld.param.u64 	%rd17, [_Z7softmaxPfii_param_0];
	ld.param.u32 	%r47, [_Z7softmaxPfii_param_1];
	ld.param.u32 	%r46, [_Z7softmaxPfii_param_2];
	cvta.to.global.u64 	%rd1, %rd17;
	mov.u32 	%r48, %ctaid.y;
	mov.u32 	%r49, %ntid.y;
	mov.u32 	%r50, %tid.y;
	mad.lo.s32 	%r1, %r48, %r49, %r50;
	setp.ge.s32 	%p1, %r1, %r47;
	@%p1 bra 	$L__BB3_39;
	setp.lt.s32 	%p2, %r46, 1;
	mov.f32 	%f356, 0fE0AD78EC;
	@%p2 bra 	$L__BB3_14;
	mul.lo.s32 	%r2, %r46, %r1;
	and.b32  	%r3, %r46, 15;
	setp.lt.u32 	%p3, %r46, 16;
	mov.f32 	%f356, 0fE0AD78EC;
	mov.b32 	%r94, 0;
	@%p3 bra 	$L__BB3_5;
	and.b32  	%r94, %r46, 2147483632;
	neg.s32 	%r98, %r94;
	mul.wide.u32 	%rd18, %r2, 4;
	add.s64 	%rd19, %rd18, %rd1;
	add.s64 	%rd71, %rd19, 32;
	mov.f32 	%f356, 0fE0AD78EC;
$L__BB3_4:
	.pragma "nounroll";
	ld.global.f32 	%f30, [%rd71+-32];
	max.f32 	%f31, %f356, %f30;
	ld.global.f32 	%f32, [%rd71+-28];
	max.f32 	%f33, %f31, %f32;
	ld.global.f32 	%f34, [%rd71+-24];
	max.f32 	%f35, %f33, %f34;
	ld.global.f32 	%f36, [%rd71+-20];
	max.f32 	%f37, %f35, %f36;
	ld.global.f32 	%f38, [%rd71+-16];
	max.f32 	%f39, %f37, %f38;
	ld.global.f32 	%f40, [%rd71+-12];
	max.f32 	%f41, %f39, %f40;
	ld.global.f32 	%f42, [%rd71+-8];
	max.f32 	%f43, %f41, %f42;
	ld.global.f32 	%f44, [%rd71+-4];
	max.f32 	%f45, %f43, %f44;
	ld.global.f32 	%f46, [%rd71];
	max.f32 	%f47, %f45, %f46;
	ld.global.f32 	%f48, [%rd71+4];
	max.f32 	%f49, %f47, %f48;
	ld.global.f32 	%f50, [%rd71+8];
	max.f32 	%f51, %f49, %f50;
	ld.global.f32 	%f52, [%rd71+12];
	max.f32 	%f53, %f51, %f52;
	ld.global.f32 	%f54, [%rd71+16];
	max.f32 	%f55, %f53, %f54;
	ld.global.f32 	%f56, [%rd71+20];
	max.f32 	%f57, %f55, %f56;
	ld.global.f32 	%f58, [%rd71+24];
	max.f32 	%f59, %f57, %f58;
	ld.global.f32 	%f60, [%rd71+28];
	max.f32 	%f356, %f59, %f60;
	add.s32 	%r98, %r98, 16;
	add.s64 	%rd71, %rd71, 64;
	setp.eq.s32 	%p4, %r98, 0;
	@%p4 bra 	$L__BB3_5;
	bra.uni 	$L__BB3_4;
$L__BB3_5:
	setp.eq.s32 	%p5, %r3, 0;
	@%p5 bra 	$L__BB3_14;
	and.b32  	%r7, %r46, 7;
	setp.lt.u32 	%p6, %r3, 8;
	@%p6 bra 	$L__BB3_8;
	add.s32 	%r52, %r94, %r2;
	mul.wide.u32 	%rd20, %r52, 4;
	add.s64 	%rd21, %rd1, %rd20;
	ld.global.f32 	%f62, [%rd21];
	max.f32 	%f63, %f356, %f62;
	cvt.u64.u32 	%rd22, %r2;
	cvt.u64.u32 	%rd23, %r94;
	add.s64 	%rd24, %rd23, %rd22;
	shl.b64 	%rd25, %rd24, 2;
	add.s64 	%rd26, %rd1, %rd25;
	ld.global.f32 	%f64, [%rd26+4];
	max.f32 	%f65, %f63, %f64;
	ld.global.f32 	%f66, [%rd26+8];
	max.f32 	%f67, %f65, %f66;
	ld.global.f32 	%f68, [%rd26+12];
	max.f32 	%f69, %f67, %f68;
	ld.global.f32 	%f70, [%rd26+16];
	max.f32 	%f71, %f69, %f70;
	ld.global.f32 	%f72, [%rd26+20];
	max.f32 	%f73, %f71, %f72;
	ld.global.f32 	%f74, [%rd26+24];
	max.f32 	%f75, %f73, %f74;
	ld.global.f32 	%f76, [%rd26+28];
	max.f32 	%f356, %f75, %f76;
	add.s32 	%r94, %r94, 8;
$L__BB3_8:
	setp.eq.s32 	%p7, %r7, 0;
	@%p7 bra 	$L__BB3_14;
	and.b32  	%r10, %r46, 3;
	setp.lt.u32 	%p8, %r7, 4;
	@%p8 bra 	$L__BB3_11;
	add.s32 	%r53, %r94, %r2;
	mul.wide.u32 	%rd27, %r53, 4;
	add.s64 	%rd28, %rd1, %rd27;
	ld.global.f32 	%f78, [%rd28];
	max.f32 	%f79, %f356, %f78;
	cvt.u64.u32 	%rd29, %r2;
	cvt.u64.u32 	%rd30, %r94;
	add.s64 	%rd31, %rd30, %rd29;
	shl.b64 	%rd32, %rd31, 2;
	add.s64 	%rd33, %rd1, %rd32;
	ld.global.f32 	%f80, [%rd33+4];
	max.f32 	%f81, %f79, %f80;
	ld.global.f32 	%f82, [%rd33+8];
	max.f32 	%f83, %f81, %f82;
	ld.global.f32 	%f84, [%rd33+12];
	max.f32 	%f356, %f83, %f84;
	add.s32 	%r94, %r94, 4;
$L__BB3_11:
	setp.eq.s32 	%p9, %r10, 0;
	@%p9 bra 	$L__BB3_14;
	add.s32 	%r54, %r94, %r2;
	mul.wide.u32 	%rd34, %r54, 4;
	add.s64 	%rd70, %rd1, %rd34;
	neg.s32 	%r97, %r10;
$L__BB3_13:
	.pragma "nounroll";
	ld.global.f32 	%f85, [%rd70];
	max.f32 	%f356, %f356, %f85;
	add.s64 	%rd70, %rd70, 4;
	add.s32 	%r97, %r97, 1;
	setp.ne.s32 	%p10, %r97, 0;
	@%p10 bra 	$L__BB3_13;
$L__BB3_14:
	setp.lt.s32 	%p11, %r46, 1;
	mov.f32 	%f364, 0f00000000;
	@%p11 bra 	$L__BB3_26;
	mul.lo.s32 	%r16, %r46, %r1;
	and.b32  	%r17, %r46, 7;
	setp.lt.u32 	%p12, %r46, 8;
	mov.f32 	%f364, 0f00000000;
	mov.b32 	%r99, 0;
	@%p12 bra 	$L__BB3_18;
	and.b32  	%r99, %r46, 2147483640;
	neg.s32 	%r102, %r99;
	mul.wide.u32 	%rd35, %r16, 4;
	add.s64 	%rd36, %rd35, %rd1;
	add.s64 	%rd72, %rd36, 16;
	mov.f32 	%f364, 0f00000000;
$L__BB3_17:
	.pragma "nounroll";
	ld.global.f32 	%f90, [%rd72+-16];
	sub.f32 	%f91, %f90, %f356;
	fma.rn.f32 	%f92, %f91, 0f3BBB989D, 0f3F000000;
	cvt.sat.f32.f32 	%f93, %f92;
	mov.f32 	%f94, 0f4B400001;
	mov.f32 	%f95, 0f437C0000;
	fma.rm.f32 	%f96, %f93, %f95, %f94;
	add.f32 	%f97, %f96, 0fCB40007F;
	neg.f32 	%f98, %f97;
	fma.rn.f32 	%f99, %f91, 0f3FB8AA3B, %f98;
	fma.rn.f32 	%f100, %f91, 0f32A57060, %f99;
	mov.b32 	%r56, %f96;
	shl.b32 	%r57, %r56, 23;
	mov.b32 	%f101, %r57;
	ex2.approx.ftz.f32 	%f102, %f100;
	mul.f32 	%f103, %f102, %f101;
	st.global.f32 	[%rd72+-16], %f103;
	add.f32 	%f104, %f364, %f103;
	ld.global.f32 	%f105, [%rd72+-12];
	sub.f32 	%f106, %f105, %f356;
	fma.rn.f32 	%f107, %f106, 0f3BBB989D, 0f3F000000;
	cvt.sat.f32.f32 	%f108, %f107;
	fma.rm.f32 	%f109, %f108, %f95, %f94;
	add.f32 	%f110, %f109, 0fCB40007F;
	neg.f32 	%f111, %f110;
	fma.rn.f32 	%f112, %f106, 0f3FB8AA3B, %f111;
	fma.rn.f32 	%f113, %f106, 0f32A57060, %f112;
	mov.b32 	%r58, %f109;
	shl.b32 	%r59, %r58, 23;
	mov.b32 	%f114, %r59;
	ex2.approx.ftz.f32 	%f115, %f113;
	mul.f32 	%f116, %f115, %f114;
	st.global.f32 	[%rd72+-12], %f116;
	add.f32 	%f117, %f104, %f116;
	ld.global.f32 	%f118, [%rd72+-8];
	sub.f32 	%f119, %f118, %f356;
	fma.rn.f32 	%f120, %f119, 0f3BBB989D, 0f3F000000;
	cvt.sat.f32.f32 	%f121, %f120;
	fma.rm.f32 	%f122, %f121, %f95, %f94;
	add.f32 	%f123, %f122, 0fCB40007F;
	neg.f32 	%f124, %f123;
	fma.rn.f32 	%f125, %f119, 0f3FB8AA3B, %f124;
	fma.rn.f32 	%f126, %f119, 0f32A57060, %f125;
	mov.b32 	%r60, %f122;
	shl.b32 	%r61, %r60, 23;
	mov.b32 	%f127, %r61;
	ex2.approx.ftz.f32 	%f128, %f126;
	mul.f32 	%f129, %f128, %f127;
	st.global.f32 	[%rd72+-8], %f129;
	add.f32 	%f130, %f117, %f129;
	ld.global.f32 	%f131, [%rd72+-4];
	sub.f32 	%f132, %f131, %f356;
	fma.rn.f32 	%f133, %f132, 0f3BBB989D, 0f3F000000;
	cvt.sat.f32.f32 	%f134, %f133;
	fma.rm.f32 	%f135, %f134, %f95, %f94;
	add.f32 	%f136, %f135, 0fCB40007F;
	neg.f32 	%f137, %f136;
	fma.rn.f32 	%f138, %f132, 0f3FB8AA3B, %f137;
	fma.rn.f32 	%f139, %f132, 0f32A57060, %f138;
	mov.b32 	%r62, %f135;
	shl.b32 	%r63, %r62, 23;
	mov.b32 	%f140, %r63;
	ex2.approx.ftz.f32 	%f141, %f139;
	mul.f32 	%f142, %f141, %f140;
	st.global.f32 	[%rd72+-4], %f142;
	add.f32 	%f143, %f130, %f142;
	ld.global.f32 	%f144, [%rd72];
	sub.f32 	%f145, %f144, %f356;
	fma.rn.f32 	%f146, %f145, 0f3BBB989D, 0f3F000000;
	cvt.sat.f32.f32 	%f147, %f146;
	fma.rm.f32 	%f148, %f147, %f95, %f94;
	add.f32 	%f149, %f148, 0fCB40007F;
	neg.f32 	%f150, %f149;
	fma.rn.f32 	%f151, %f145, 0f3FB8AA3B, %f150;
	fma.rn.f32 	%f152, %f145, 0f32A57060, %f151;
	mov.b32 	%r64, %f148;
	shl.b32 	%r65, %r64, 23;
	mov.b32 	%f153, %r65;
	ex2.approx.ftz.f32 	%f154, %f152;
	mul.f32 	%f155, %f154, %f153;
	st.global.f32 	[%rd72], %f155;
	add.f32 	%f156, %f143, %f155;
	ld.global.f32 	%f157, [%rd72+4];
	sub.f32 	%f158, %f157, %f356;
	fma.rn.f32 	%f159, %f158, 0f3BBB989D, 0f3F000000;
	cvt.sat.f32.f32 	%f160, %f159;
	fma.rm.f32 	%f161, %f160, %f95, %f94;
	add.f32 	%f162, %f161, 0fCB40007F;
	neg.f32 	%f163, %f162;
	fma.rn.f32 	%f164, %f158, 0f3FB8AA3B, %f163;
	fma.rn.f32 	%f165, %f158, 0f32A57060, %f164;
	mov.b32 	%r66, %f161;
	shl.b32 	%r67, %r66, 23;
	mov.b32 	%f166, %r67;
	ex2.approx.ftz.f32 	%f167, %f165;
	mul.f32 	%f168, %f167, %f166;
	st.global.f32 	[%rd72+4], %f168;
	add.f32 	%f169, %f156, %f168;
	ld.global.f32 	%f170, [%rd72+8];
	sub.f32 	%f171, %f170, %f356;
	fma.rn.f32 	%f172, %f171, 0f3BBB989D, 0f3F000000;
	cvt.sat.f32.f32 	%f173, %f172;
	fma.rm.f32 	%f174, %f173, %f95, %f94;
	add.f32 	%f175, %f174, 0fCB40007F;
	neg.f32 	%f176, %f175;
	fma.rn.f32 	%f177, %f171, 0f3FB8AA3B, %f176;
	fma.rn.f32 	%f178, %f171, 0f32A57060, %f177;
	mov.b32 	%r68, %f174;
	shl.b32 	%r69, %r68, 23;
	mov.b32 	%f179, %r69;
	ex2.approx.ftz.f32 	%f180, %f178;
	mul.f32 	%f181, %f180, %f179;
	st.global.f32 	[%rd72+8], %f181;
	add.f32 	%f182, %f169, %f181;
	ld.global.f32 	%f183, [%rd72+12];
	sub.f32 	%f184, %f183, %f356;
	fma.rn.f32 	%f185, %f184, 0f3BBB989D, 0f3F000000;
	cvt.sat.f32.f32 	%f186, %f185;
	fma.rm.f32 	%f187, %f186, %f95, %f94;
	add.f32 	%f188, %f187, 0fCB40007F;
	neg.f32 	%f189, %f188;
	fma.rn.f32 	%f190, %f184, 0f3FB8AA3B, %f189;
	fma.rn.f32 	%f191, %f184, 0f32A57060, %f190;
	mov.b32 	%r70, %f187;
	shl.b32 	%r71, %r70, 23;
	mov.b32 	%f192, %r71;
	ex2.approx.ftz.f32 	%f193, %f191;
	mul.f32 	%f194, %f193, %f192;
	st.global.f32 	[%rd72+12], %f194;
	add.f32 	%f364, %f182, %f194;
	add.s32 	%r102, %r102, 8;
	add.s64 	%rd72, %rd72, 32;
	setp.eq.s32 	%p13, %r102, 0;
	@%p13 bra 	$L__BB3_18;
	bra.uni 	$L__BB3_17;
$L__BB3_18:
	setp.eq.s32 	%p14, %r17, 0;
	@%p14 bra 	$L__BB3_26;
	and.b32  	%r23, %r46, 3;
	setp.lt.u32 	%p15, %r17, 4;
	@%p15 bra 	$L__BB3_21;
	add.s32 	%r72, %r99, %r16;
	mul.wide.u32 	%rd37, %r72, 4;
	add.s64 	%rd38, %rd1, %rd37;
	ld.global.f32 	%f196, [%rd38];
	sub.f32 	%f197, %f196, %f356;
	fma.rn.f32 	%f198, %f197, 0f3BBB989D, 0f3F000000;
	cvt.sat.f32.f32 	%f199, %f198;
	mov.f32 	%f200, 0f4B400001;
	mov.f32 	%f201, 0f437C0000;
	fma.rm.f32 	%f202, %f199, %f201, %f200;
	add.f32 	%f203, %f202, 0fCB40007F;
	neg.f32 	%f204, %f203;
	fma.rn.f32 	%f205, %f197, 0f3FB8AA3B, %f204;
	fma.rn.f32 	%f206, %f197, 0f32A57060, %f205;
	mov.b32 	%r73, %f202;
	shl.b32 	%r74, %r73, 23;
	mov.b32 	%f207, %r74;
	ex2.approx.ftz.f32 	%f208, %f206;
	mul.f32 	%f209, %f208, %f207;
	st.global.f32 	[%rd38], %f209;
	add.f32 	%f210, %f364, %f209;
	cvt.u64.u32 	%rd39, %r16;
	cvt.u64.u32 	%rd40, %r99;
	add.s64 	%rd41, %rd40, %rd39;
	shl.b64 	%rd42, %rd41, 2;
	add.s64 	%rd43, %rd1, %rd42;
	ld.global.f32 	%f211, [%rd43+4];
	sub.f32 	%f212, %f211, %f356;
	fma.rn.f32 	%f213, %f212, 0f3BBB989D, 0f3F000000;
	cvt.sat.f32.f32 	%f214, %f213;
	fma.rm.f32 	%f215, %f214, %f201, %f200;
	add.f32 	%f216, %f215, 0fCB40007F;
	neg.f32 	%f217, %f216;
	fma.rn.f32 	%f218, %f212, 0f3FB8AA3B, %f217;
	fma.rn.f32 	%f219, %f212, 0f32A57060, %f218;
	mov.b32 	%r75, %f215;
	shl.b32 	%r76, %r75, 23;
	mov.b32 	%f220, %r76;
	ex2.approx.ftz.f32 	%f221, %f219;
	mul.f32 	%f222, %f221, %f220;
	st.global.f32 	[%rd43+4], %f222;
	add.f32 	%f223, %f210, %f222;
	ld.global.f32 	%f224, [%rd43+8];
	sub.f32 	%f225, %f224, %f356;
	fma.rn.f32 	%f226, %f225, 0f3BBB989D, 0f3F000000;
	cvt.sat.f32.f32 	%f227, %f226;
	fma.rm.f32 	%f228, %f227, %f201, %f200;
	add.f32 	%f229, %f228, 0fCB40007F;
	neg.f32 	%f230, %f229;
	fma.rn.f32 	%f231, %f225, 0f3FB8AA3B, %f230;
	fma.rn.f32 	%f232, %f225, 0f32A57060, %f231;
	mov.b32 	%r77, %f228;
	shl.b32 	%r78, %r77, 23;
	mov.b32 	%f233, %r78;
	ex2.approx.ftz.f32 	%f234, %f232;
	mul.f32 	%f235, %f234, %f233;
	st.global.f32 	[%rd43+8], %f235;
	add.f32 	%f236, %f223, %f235;
	ld.global.f32 	%f237, [%rd43+12];
	sub.f32 	%f238, %f237, %f356;
	fma.rn.f32 	%f239, %f238, 0f3BBB989D, 0f3F000000;
	cvt.sat.f32.f32 	%f240, %f239;
	fma.rm.f32 	%f241, %f240, %f201, %f200;
	add.f32 	%f242, %f241, 0fCB40007F;
	neg.f32 	%f243, %f242;
	fma.rn.f32 	%f244, %f238, 0f3FB8AA3B, %f243;
	fma.rn.f32 	%f245, %f238, 0f32A57060, %f244;
	mov.b32 	%r79, %f241;
	shl.b32 	%r80, %r79, 23;
	mov.b32 	%f246, %r80;
	ex2.approx.ftz.f32 	%f247, %f245;
	mul.f32 	%f248, %f247, %f246;
	st.global.f32 	[%rd43+12], %f248;
	add.f32 	%f364, %f236, %f248;
	add.s32 	%r99, %r99, 4;
$L__BB3_21:
	setp.eq.s32 	%p16, %r23, 0;
	@%p16 bra 	$L__BB3_26;
	setp.eq.s32 	%p17, %r23, 1;
	@%p17 bra 	$L__BB3_24;
	add.s32 	%r81, %r99, %r16;
	mul.wide.u32 	%rd44, %r81, 4;
	add.s64 	%rd45, %rd1, %rd44;
	ld.global.f32 	%f250, [%rd45];
	sub.f32 	%f251, %f250, %f356;
	fma.rn.f32 	%f252, %f251, 0f3BBB989D, 0f3F000000;
	cvt.sat.f32.f32 	%f253, %f252;
	mov.f32 	%f254, 0f4B400001;
	mov.f32 	%f255, 0f437C0000;
	fma.rm.f32 	%f256, %f253, %f255, %f254;
	add.f32 	%f257, %f256, 0fCB40007F;
	neg.f32 	%f258, %f257;
	fma.rn.f32 	%f259, %f251, 0f3FB8AA3B, %f258;
	fma.rn.f32 	%f260, %f251, 0f32A57060, %f259;
	mov.b32 	%r82, %f256;
	shl.b32 	%r83, %r82, 23;
	mov.b32 	%f261, %r83;
	ex2.approx.ftz.f32 	%f262, %f260;
	mul.f32 	%f263, %f262, %f261;
	st.global.f32 	[%rd45], %f263;
	add.f32 	%f264, %f364, %f263;
	cvt.u64.u32 	%rd46, %r16;
	cvt.u64.u32 	%rd47, %r99;
	add.s64 	%rd48, %rd47, %rd46;
	shl.b64 	%rd49, %rd48, 2;
	add.s64 	%rd50, %rd1, %rd49;
	ld.global.f32 	%f265, [%rd50+4];
	sub.f32 	%f266, %f265, %f356;
	fma.rn.f32 	%f267, %f266, 0f3BBB989D, 0f3F000000;
	cvt.sat.f32.f32 	%f268, %f267;
	fma.rm.f32 	%f269, %f268, %f255, %f254;
	add.f32 	%f270, %f269, 0fCB40007F;
	neg.f32 	%f271, %f270;
	fma.rn.f32 	%f272, %f266, 0f3FB8AA3B, %f271;
	fma.rn.f32 	%f273, %f266, 0f32A57060, %f272;
	mov.b32 	%r84, %f269;
	shl.b32 	%r85, %r84, 23;
	mov.b32 	%f274, %r85;
	ex2.approx.ftz.f32 	%f275, %f273;
	mul.f32 	%f276, %f275, %f274;
	st.global.f32 	[%rd50+4], %f276;
	add.f32 	%f364, %f264, %f276;
	add.s32 	%r99, %r99, 2;
$L__BB3_24:
	and.b32  	%r86, %r46, 1;
	setp.eq.b32 	%p18, %r86, 1;
	not.pred 	%p19, %p18;
	@%p19 bra 	$L__BB3_26;
	add.s32 	%r87, %r99, %r16;
	mul.wide.u32 	%rd51, %r87, 4;
	add.s64 	%rd52, %rd1, %rd51;
	ld.global.f32 	%f277, [%rd52];
	sub.f32 	%f278, %f277, %f356;
	fma.rn.f32 	%f279, %f278, 0f3BBB989D, 0f3F000000;
	cvt.sat.f32.f32 	%f280, %f279;
	mov.f32 	%f281, 0f4B400001;
	mov.f32 	%f282, 0f437C0000;
	fma.rm.f32 	%f283, %f280, %f282, %f281;
	add.f32 	%f284, %f283, 0fCB40007F;
	neg.f32 	%f285, %f284;
	fma.rn.f32 	%f286, %f278, 0f3FB8AA3B, %f285;
	fma.rn.f32 	%f287, %f278, 0f32A57060, %f286;
	mov.b32 	%r88, %f283;
	shl.b32 	%r89, %r88, 23;
	mov.b32 	%f288, %r89;
	ex2.approx.ftz.f32 	%f289, %f287;
	mul.f32 	%f290, %f289, %f288;
	st.global.f32 	[%rd52], %f290;
	add.f32 	%f364, %f364, %f290;
$L__BB3_26:
	setp.lt.s32 	%p20, %r46, 1;
	@%p20 bra 	$L__BB3_39;
	mul.lo.s32 	%r28, %r46, %r1;
	and.b32  	%r29, %r46, 15;
	setp.lt.u32 	%p21, %r46, 16;
	mov.b32 	%r104, 0;
	@%p21 bra 	$L__BB3_30;
	and.b32  	%r104, %r46, 2147483632;
	neg.s32 	%r103, %r104;
	mul.wide.u32 	%rd53, %r28, 4;
	add.s64 	%rd54, %rd53, %rd1;
	add.s64 	%rd73, %rd54, 32;
$L__BB3_29:
	.pragma "nounroll";
	ld.global.f32 	%f291, [%rd73+-32];
	div.rn.f32 	%f292, %f291, %f364;
	st.global.f32 	[%rd73+-32], %f292;
	ld.global.f32 	%f293, [%rd73+-28];
	div.rn.f32 	%f294, %f293, %f364;
	st.global.f32 	[%rd73+-28], %f294;
	ld.global.f32 	%f295, [%rd73+-24];
	div.rn.f32 	%f296, %f295, %f364;
	st.global.f32 	[%rd73+-24], %f296;
	ld.global.f32 	%f297, [%rd73+-20];
	div.rn.f32 	%f298, %f297, %f364;
	st.global.f32 	[%rd73+-20], %f298;
	ld.global.f32 	%f299, [%rd73+-16];
	div.rn.f32 	%f300, %f299, %f364;
	st.global.f32 	[%rd73+-16], %f300;
	ld.global.f32 	%f301, [%rd73+-12];
	div.rn.f32 	%f302, %f301, %f364;
	st.global.f32 	[%rd73+-12], %f302;
	ld.global.f32 	%f303, [%rd73+-8];
	div.rn.f32 	%f304, %f303, %f364;
	st.global.f32 	[%rd73+-8], %f304;
	ld.global.f32 	%f305, [%rd73+-4];
	div.rn.f32 	%f306, %f305, %f364;
	st.global.f32 	[%rd73+-4], %f306;
	ld.global.f32 	%f307, [%rd73];
	div.rn.f32 	%f308, %f307, %f364;
	st.global.f32 	[%rd73], %f308;
	ld.global.f32 	%f309, [%rd73+4];
	div.rn.f32 	%f310, %f309, %f364;
	st.global.f32 	[%rd73+4], %f310;
	ld.global.f32 	%f311, [%rd73+8];
	div.rn.f32 	%f312, %f311, %f364;
	st.global.f32 	[%rd73+8], %f312;
	ld.global.f32 	%f313, [%rd73+12];
	div.rn.f32 	%f314, %f313, %f364;
	st.global.f32 	[%rd73+12], %f314;
	ld.global.f32 	%f315, [%rd73+16];
	div.rn.f32 	%f316, %f315, %f364;
	st.global.f32 	[%rd73+16], %f316;
	ld.global.f32 	%f317, [%rd73+20];
	div.rn.f32 	%f318, %f317, %f364;
	st.global.f32 	[%rd73+20], %f318;
	ld.global.f32 	%f319, [%rd73+24];
	div.rn.f32 	%f320, %f319, %f364;
	st.global.f32 	[%rd73+24], %f320;
	ld.global.f32 	%f321, [%rd73+28];
	div.rn.f32 	%f322, %f321, %f364;
	st.global.f32 	[%rd73+28], %f322;
	add.s32 	%r103, %r103, 16;
	add.s64 	%rd73, %rd73, 64;
	setp.ne.s32 	%p22, %r103, 0;
	@%p22 bra 	$L__BB3_29;
$L__BB3_30:
	setp.eq.s32 	%p23, %r29, 0;
	@%p23 bra 	$L__BB3_39;
	and.b32  	%r37, %r46, 7;
	setp.lt.u32 	%p24, %r29, 8;
	@%p24 bra 	$L__BB3_33;
	add.s32 	%r91, %r104, %r28;
	mul.wide.u32 	%rd55, %r91, 4;
	add.s64 	%rd56, %rd1, %rd55;
	ld.global.f32 	%f323, [%rd56];
	div.rn.f32 	%f324, %f323, %f364;
	st.global.f32 	[%rd56], %f324;
	cvt.u64.u32 	%rd57, %r28;
	cvt.u64.u32 	%rd58, %r104;
	add.s64 	%rd59, %rd58, %rd57;
	shl.b64 	%rd60, %rd59, 2;
	add.s64 	%rd61, %rd1, %rd60;
	ld.global.f32 	%f325, [%rd61+4];
	div.rn.f32 	%f326, %f325, %f364;
	st.global.f32 	[%rd61+4], %f326;
	ld.global.f32 	%f327, [%rd61+8];
	div.rn.f32 	%f328, %f327, %f364;
	st.global.f32 	[%rd61+8], %f328;
	ld.global.f32 	%f329, [%rd61+12];
	div.rn.f32 	%f330, %f329, %f364;
	st.global.f32 	[%rd61+12], %f330;
	ld.global.f32 	%f331, [%rd61+16];
	div.rn.f32 	%f332, %f331, %f364;
	st.global.f32 	[%rd61+16], %f332;
	ld.global.f32 	%f333, [%rd61+20];
	div.rn.f32 	%f334, %f333, %f364;
	st.global.f32 	[%rd61+20], %f334;
	ld.global.f32 	%f335, [%rd61+24];
	div.rn.f32 	%f336, %f335, %f364;
	st.global.f32 	[%rd61+24], %f336;
	ld.global.f32 	%f337, [%rd61+28];
	div.rn.f32 	%f338, %f337, %f364;
	st.global.f32 	[%rd61+28], %f338;
	add.s32 	%r104, %r104, 8;
$L__BB3_33:
	setp.eq.s32 	%p25, %r37, 0;
	@%p25 bra 	$L__BB3_39;
	and.b32  	%r40, %r46, 3;
	setp.lt.u32 	%p26, %r37, 4;
	@%p26 bra 	$L__BB3_36;
	add.s32 	%r92, %r104, %r28;
	mul.wide.u32 	%rd62, %r92, 4;
	add.s64 	%rd63, %rd1, %rd62;
	ld.global.f32 	%f339, [%rd63];
	div.rn.f32 	%f340, %f339, %f364;
	st.global.f32 	[%rd63], %f340;
	cvt.u64.u32 	%rd64, %r28;
	cvt.u64.u32 	%rd65, %r104;
	add.s64 	%rd66, %rd65, %rd64;
	shl.b64 	%rd67, %rd66, 2;
	add.s64 	%rd68, %rd1, %rd67;
	ld.global.f32 	%f341, [%rd68+4];
	div.rn.f32 	%f342, %f341, %f364;
	st.global.f32 	[%rd68+4], %f342;
	ld.global.f32 	%f343, [%rd68+8];
	div.rn.f32 	%f344, %f343, %f364;
	st.global.f32 	[%rd68+8], %f344;
	ld.global.f32 	%f345, [%rd68+12];
	div.rn.f32 	%f346, %f345, %f364;
	st.global.f32 	[%rd68+12], %f346;
	add.s32 	%r104, %r104, 4;
$L__BB3_36:
	setp.eq.s32 	%p27, %r40, 0;
	@%p27 bra 	$L__BB3_39;
	add.s32 	%r93, %r104, %r28;
	mul.wide.u32 	%rd69, %r93, 4;
	add.s64 	%rd74, %rd1, %rd69;
	neg.s32 	%r107, %r40;
$L__BB3_38:
	.pragma "nounroll";
	ld.global.f32 	%f347, [%rd74];
	div.rn.f32 	%f348, %f347, %f364;
	st.global.f32 	[%rd74], %f348;
	add.s64 	%rd74, %rd74, 4;
	add.s32 	%r107, %r107, 1;
	setp.ne.s32 	%p28, %r107, 0;
	@%p28 bra 	$L__BB3_38;
$L__BB3_39:
	ret;

}


// ===== COMPILED SASS (sm_100) =====

	.target	sm_100

	.elftype	@"ET_EXEC"


//--------------------- .note.nv.tkinfo           --------------------------
	.section	.note.nv.tkinfo,"",@"SHT_NOTE"
	.sectionflags	@"SHF_NOTE_NV_TKINFO"
	.tkinfo
        /*0018*/ 	.word	0x00000002
        /*0030*/ 	.string	""
        /*0030*/ 	.string	"ptxas"
        /*0030*/ 	.string	"Cuda compilation tools, release 13.0, V13.0.88"
        /*0030*/ 	.string	"Build cuda_13.0.r13.0/compiler.36424714_0"
        /*0030*/ 	.string	"-arch sm_100 -m 64 "



//--------------------- .note.nv.cuinfo           --------------------------
	.section	.note.nv.cuinfo,"",@"SHT_NOTE"
	.sectionflags	@"SHF_NOTE_NV_CUINFO"
        /*0018*/ 	.short	0x0002
        /*001a*/ 	.short	0x0064
        /*001c*/ 	.short	0x0082
	.zero		2


//--------------------- .nv.info                  --------------------------
	.section	.nv.info,"",@"SHT_CUDA_INFO"
	.align	4


	//----- nvinfo : EIATTR_REGCOUNT
	.align		4
        /*0000*/ 	.byte	0x04, 0x2f
        /*0002*/ 	.short	(.L_10 - .L_9)
	.align		4
.L_9:
        /*0004*/ 	.word	index@(_Z14matrixMultiplyPfS_S_iii)
        /*0008*/ 	.word	0x00000020


	//----- nvinfo : EIATTR_FRAME_SIZE
	.align		4
.L_10:
        /*000c*/ 	.byte	0x04, 0x11
        /*000e*/ 	.short	(.L_12 - .L_11)
	.align		4
.L_11:
        /*0010*/ 	.word	index@(_Z14matrixMultiplyPfS_S_iii)
        /*0014*/ 	.word	0x00000000


	//----- nvinfo : EIATTR_REGCOUNT
	.align		4
.L_12:
        /*0018*/ 	.byte	0x04, 0x2f
        /*001a*/ 	.short	(.L_14 - .L_13)
	.align		4
.L_13:
        /*001c*/ 	.word	index@(_Z24matrixMultiplyAndAddBiasPfS_S_S_iii)
        /*0020*/ 	.word	0x00000020


	//----- nvinfo : EIATTR_FRAME_SIZE
	.align		4
.L_14:
        /*0024*/ 	.byte	0x04, 0x11
        /*0026*/ 	.short	(.L_16 - .L_15)
	.align		4
.L_15:
        /*0028*/ 	.word	index@(_Z24matrixMultiplyAndAddBiasPfS_S_S_iii)
        /*002c*/ 	.word	0x00000000


	//----- nvinfo : EIATTR_REGCOUNT
	.align		4
.L_16:
        /*0030*/ 	.byte	0x04, 0x2f
        /*0032*/ 	.short	(.L_18 - .L_17)
	.align		4
.L_17:
        /*0034*/ 	.word	index@(_Z18addBiasAndActivatePfS_ii)
        /*0038*/ 	.word	0x0000000e


	//----- nvinfo : EIATTR_FRAME_SIZE
	.align		4
.L_18:
        /*003c*/ 	.byte	0x04, 0x11
        /*003e*/ 	.short	(.L_20 - .L_19)
	.align		4
.L_19:
        /*0040*/ 	.word	index@(_Z18addBiasAndActivatePfS_ii)
        /*0044*/ 	.word	0x00000000


	//----- nvinfo : EIATTR_REGCOUNT
	.align		4
.L_20:
        /*0048*/ 	.byte	0x04, 0x2f
        /*004a*/ 	.short	(.L_22 - .L_21)
	.align		4
.L_21:
        /*004c*/ 	.word	index@(_Z7softmaxPfii)
        /*0050*/ 	.word	0x0000001e


	//----- nvinfo : EIATTR_FRAME_SIZE
	.align		4
.L_22:
        /*0054*/ 	.byte	0x04, 0x11
        /*0056*/ 	.short	(.L_24 - .L_23)
	.align		4
.L_23:
        /*0058*/ 	.word	index@($__internal_0_$__cuda_sm3x_div_rn_noftz_f32_slowpath)
        /*005c*/ 	.word	0x00000000


	//----- nvinfo : EIATTR_FRAME_SIZE
	.align		4
.L_24:
        /*0060*/ 	.byte	0x04, 0x11
        /*0062*/ 	.short	(.L_26 - .L_25)
	.align		4
.L_25:
        /*0064*/ 	.word	index@(_Z7softmaxPfii)
        /*0068*/ 	.word	0x00000000


	//----- nvinfo : EIATTR_MIN_STACK_SIZE
	.align		4
.L_26:
        /*006c*/ 	.byte	0x04, 0x12
        /*006e*/ 	.short	(.L_28 - .L_27)
	.align		4
.L_27:
        /*0070*/ 	.word	index@(_Z7softmaxPfii)
        /*0074*/ 	.word	0x00000000


	//----- nvinfo : EIATTR_MIN_STACK_SIZE
	.align		4
.L_28:
        /*0078*/ 	.byte	0x04, 0x12
        /*007a*/ 	.short	(.L_30 - .L_29)
	.align		4
.L_29:
        /*007c*/ 	.word	index@(_Z18addBiasAndActivatePfS_ii)
        /*0080*/ 	.word	0x00000000


	//----- nvinfo : EIATTR_MIN_STACK_SIZE
	.align		4
.L_30:
        /*0084*/ 	.byte	0x04, 0x12
        /*0086*/ 	.short	(.L_32 - .L_31)
	.align		4
.L_31:
        /*0088*/ 	.word	index@(_Z24matrixMultiplyAndAddBiasPfS_S_S_iii)
        /*008c*/ 	.word	0x00000000


	//----- nvinfo : EIATTR_MIN_STACK_SIZE
	.align		4
.L_32:
        /*0090*/ 	.byte	0x04, 0x12
        /*0092*/ 	.short	(.L_34 - .L_33)
	.align		4
.L_33:
        /*0094*/ 	.word	index@(_Z14matrixMultiplyPfS_S_iii)
        /*0098*/ 	.word	0x00000000
.L_34:


//--------------------- .nv.compat                --------------------------
	.section	.nv.compat,"",@"SHT_CUDA_COMPAT_INFO"
	.align	4
        /*0000*/ 	.byte	0x02, 0x09, 0x00, 0x00, 0x02, 0x02, 0x01, 0x00, 0x02, 0x05, 0x05, 0x00, 0x03, 0x07, 0x01, 0x01
        /*0010*/ 	.byte	0x02, 0x03, 0x00, 0x00, 0x02, 0x06, 0x01, 0x00, 0x04, 0x0b, 0x08, 0x00, 0x01, 0x00, 0x00, 0x00
        /*0020*/ 	.byte	0x00, 0x00, 0x00, 0x00


//--------------------- .nv.info._Z7softmaxPfii   --------------------------
	.section	.nv.info._Z7softmaxPfii,"",@"SHT_CUDA_INFO"
	.sectionflags	@""
	.align	4


	//----- nvinfo : EIATTR_CUDA_API_VERSION
	.align		4
        /*0000*/ 	.byte	0x04, 0x37
        /*0002*/ 	.short	(.L_36 - .L_35)
.L_35:
        /*0004*/ 	.word	0x00000082


	//----- nvinfo : EIATTR_KPARAM_INFO
	.align		4
.L_36:
        /*0008*/ 	.byte	0x04, 0x17
        /*000a*/ 	.short	(.L_38 - .L_37)
.L_37:
        /*000c*/ 	.word	0x00000000
        /*0010*/ 	.short	0x0002
        /*0012*/ 	.short	0x000c
        /*0014*/ 	.byte	0x00, 0xf0, 0x11, 0x00


	//----- nvinfo : EIATTR_KPARAM_INFO
	.align		4
.L_38:
        /*0018*/ 	.byte	0x04, 0x17
        /*001a*/ 	.short	(.L_40 - .L_39)
.L_39:
        /*001c*/ 	.word	0x00000000
        /*0020*/ 	.short	0x0001
        /*0022*/ 	.short	0x0008
        /*0024*/ 	.byte	0x00, 0xf0, 0x11, 0x00


	//----- nvinfo : EIATTR_KPARAM_INFO
	.align		4
.L_40:
        /*0028*/ 	.byte	0x04, 0x17
        /*002a*/ 	.short	(.L_42 - .L_41)
.L_41:
        /*002c*/ 	.word	0x00000000
        /*0030*/ 	.short	0x0000
        /*0032*/ 	.short	0x0000
        /*0034*/ 	.byte	0x00, 0xf5, 0x21, 0x00


	//----- nvinfo : EIATTR_SPARSE_MMA_MASK
	.align		4
.L_42:
        /*0038*/ 	.byte	0x03, 0x50
        /*003a*/ 	.short	0x0000


	//----- nvinfo : EIATTR_MAXREG_COUNT
	.align		4
        /*003c*/ 	.byte	0x03, 0x1b
        /*003e*/ 	.short	0x00ff


	//----- nvinfo : EIATTR_MERCURY_ISA_VERSION
	.align		4
        /*0040*/ 	.byte	0x03, 0x5f
        /*0042*/ 	.short	0x0101


	//----- nvinfo : EIATTR_VRC_CTA_INIT_COUNT
	.align		4
        /*0044*/ 	.byte	0x02, 0x4a
	.zero		1
	.zero		1


	//----- nvinfo : EIATTR_EXIT_INSTR_OFFSETS
	.align		4
        /*0048*/ 	.byte	0x04, 0x1c
        /*004a*/ 	.short	(.L_44 - .L_43)


	//   ....[0]....
.L_43:
        /*004c*/ 	.word	0x00000070


	//   ....[1]....
        /*0050*/ 	.word	0x000016c0


	//   ....[2]....
        /*0054*/ 	.word	0x00002770


	//   ....[3]....
        /*0058*/ 	.word	0x00003020


	//   ....[4]....
        /*005c*/ 	.word	0x000034f0


	//   ....[5]....
        /*0060*/ 	.word	0x00003690


	//----- nvinfo : EIATTR_CRS_STACK_SIZE
	.align		4
.L_44:
        /*0064*/ 	.byte	0x04, 0x1e
        /*0066*/ 	.short	(.L_46 - .L_45)
.L_45:
        /*0068*/ 	.word	0x00000000


	//----- nvinfo : EIATTR_CBANK_PARAM_SIZE
	.align		4
.L_46:
        /*006c*/ 	.byte	0x03, 0x19
        /*006e*/ 	.short	0x0010


	//----- nvinfo : EIATTR_PARAM_CBANK
	.align		4
        /*0070*/ 	.byte	0x04, 0x0a
        /*0072*/ 	.short	(.L_48 - .L_47)
	.align		4
.L_47:
        /*0074*/ 	.word	index@(.nv.constant0._Z7softmaxPfii)
        /*0078*/ 	.short	0x0380
        /*007a*/ 	.short	0x0010


	//----- nvinfo : EIATTR_SW_WAR
	.align		4
.L_48:
        /*007c*/ 	.byte	0x04, 0x36
        /*007e*/ 	.short	(.L_50 - .L_49)
.L_49:
        /*0080*/ 	.word	0x00000008
.L_50:


//--------------------- .nv.info._Z18addBiasAndActivatePfS_ii --------------------------
	.section	.nv.info._Z18addBiasAndActivatePfS_ii,"",@"SHT_CUDA_INFO"
	.sectionflags	@""
	.align	4


	//----- nvinfo : EIATTR_CUDA_API_VERSION
	.align		4
        /*0000*/ 	.byte	0x04, 0x37
        /*0002*/ 	.short	(.L_52 - .L_51)
.L_51:
        /*0004*/ 	.word	0x00000082


	//----- nvinfo : EIATTR_KPARAM_INFO
	.align		4
.L_52:
        /*0008*/ 	.byte	0x04, 0x17
        /*000a*/ 	.short	(.L_54 - .L_53)
.L_53:
        /*000c*/ 	.word	0x00000000
        /*0010*/ 	.short	0x0003
        /*0012*/ 	.short	0x0014
        /*0014*/ 	.byte	0x00, 0xf0, 0x11, 0x00


	//----- nvinfo : EIATTR_KPARAM_INFO
	.align		4
.L_54:
        /*0018*/ 	.byte	0x04, 0x17
        /*001a*/ 	.short	(.L_56 - .L_55)
.L_55:
        /*001c*/ 	.word	0x00000000
        /*0020*/ 	.short	0x0002
        /*0022*/ 	.short	0x0010
        /*0024*/ 	.byte	0x00, 0xf0, 0x11, 0x00


	//----- nvinfo : EIATTR_KPARAM_INFO
	.align		4
.L_56:
        /*0028*/ 	.byte	0x04, 0x17
        /*002a*/ 	.short	(.L_58 - .L_57)
.L_57:
        /*002c*/ 	.word	0x00000000
        /*0030*/ 	.short	0x0001
        /*0032*/ 	.short	0x0008
        /*0034*/ 	.byte	0x00, 0xf5, 0x21, 0x00


	//----- nvinfo : EIATTR_KPARAM_INFO
	.align		4
.L_58:
        /*0038*/ 	.byte	0x04, 0x17
        /*003a*/ 	.short	(.L_60 - .L_59)
.L_59:
        /*003c*/ 	.word	0x00000000
        /*0040*/ 	.short	0x0000
        /*0042*/ 	.short	0x0000
        /*0044*/ 	.byte	0x00, 0xf5, 0x21, 0x00


	//----- nvinfo : EIATTR_SPARSE_MMA_MASK
	.align		4
.L_60:
        /*0048*/ 	.byte	0x03, 0x50
        /*004a*/ 	.short	0x0000


	//----- nvinfo : EIATTR_MAXREG_COUNT
	.align		4
        /*004c*/ 	.byte	0x03, 0x1b
        /*004e*/ 	.short	0x00ff


	//----- nvinfo : EIATTR_MERCURY_ISA_VERSION
	.align		4
        /*0050*/ 	.byte	0x03, 0x5f
        /*0052*/ 	.short	0x0101


	//----- nvinfo : EIATTR_VRC_CTA_INIT_COUNT
	.align		4
        /*0054*/ 	.byte	0x02, 0x4a
	.zero		1
	.zero		1


	//----- nvinfo : EIATTR_EXIT_INSTR_OFFSETS
	.align		4
        /*0058*/ 	.byte	0x04, 0x1c
        /*005a*/ 	.short	(.L_62 - .L_61)


	//   ....[0]....
.L_61:
        /*005c*/ 	.word	0x000000c0


	//   ....[1]....
        /*0060*/ 	.word	0x00000280


	//----- nvinfo : EIATTR_CBANK_PARAM_SIZE
	.align		4
.L_62:
        /*0064*/ 	.byte	0x03, 0x19
        /*0066*/ 	.short	0x0018


	//----- nvinfo : EIATTR_PARAM_CBANK
	.align		4
        /*0068*/ 	.byte	0x04, 0x0a
        /*006a*/ 	.short	(.L_64 - .L_63)
	.align		4
.L_63:
        /*006c*/ 	.word	index@(.nv.constant0._Z18addBiasAndActivatePfS_ii)
        /*0070*/ 	.short	0x0380
        /*0072*/ 	.short	0x0018


	//----- nvinfo : EIATTR_SW_WAR
	.align		4
.L_64:
        /*0074*/ 	.byte	0x04, 0x36
        /*0076*/ 	.short	(.L_66 - .L_65)
.L_65:
        /*0078*/ 	.word	0x00000008
.L_66:


//--------------------- .nv.info._Z24matrixMultiplyAndAddBiasPfS_S_S_iii --------------------------
	.section	.nv.info._Z24matrixMultiplyAndAddBiasPfS_S_S_iii,"",@"SHT_CUDA_INFO"
	.sectionflags	@""
	.align	4


	//----- nvinfo : EIATTR_CUDA_API_VERSION
	.align		4
        /*0000*/ 	.byte	0x04, 0x37
        /*0002*/ 	.short	(.L_68 - .L_67)
.L_67:
        /*0004*/ 	.word	0x00000082


	//----- nvinfo : EIATTR_KPARAM_INFO
	.align		4
.L_68:
        /*0008*/ 	.byte	0x04, 0x17
        /*000a*/ 	.short	(.L_70 - .L_69)
.L_69:
        /*000c*/ 	.word	0x00000000
        /*0010*/ 	.short	0x0006
        /*0012*/ 	.short	0x0028
        /*0014*/ 	.byte	0x00, 0xf0, 0x11, 0x00


	//----- nvinfo : EIATTR_KPARAM_INFO
	.align		4
.L_70:
        /*0018*/ 	.byte	0x04, 0x17
        /*001a*/ 	.short	(.L_72 - .L_71)
.L_71:
        /*001c*/ 	.word	0x00000000
        /*0020*/ 	.short	0x0005
        /*0022*/ 	.short	0x0024
        /*0024*/ 	.byte	0x00, 0xf0, 0x11, 0x00


	//----- nvinfo : EIATTR_KPARAM_INFO
	.align		4
.L_72:
        /*0028*/ 	.byte	0x04, 0x17
        /*002a*/ 	.short	(.L_74 - .L_73)
.L_73:
        /*002c*/ 	.word	0x00000000
        /*0030*/ 	.short	0x0004
        /*0032*/ 	.short	0x0020
        /*0034*/ 	.byte	0x00, 0xf0, 0x11, 0x00


	//----- nvinfo : EIATTR_KPARAM_INFO
	.align		4
.L_74:
        /*0038*/ 	.byte	0x04, 0x17
        /*003a*/ 	.short	(.L_76 - .L_75)
.L_75:
        /*003c*/ 	.word	0x00000000
        /*0040*/ 	.short	0x0003
        /*0042*/ 	.short	0x0018
        /*0044*/ 	.byte	0x00, 0xf5, 0x21, 0x00


	//----- nvinfo : EIATTR_KPARAM_INFO
	.align		4
.L_76:
        /*0048*/ 	.byte	0x04, 0x17
        /*004a*/ 	.short	(.L_78 - .L_77)
.L_77:
        /*004c*/ 	.word	0x00000000
        /*0050*/ 	.short	0x0002
        /*0052*/ 	.short	0x0010
        /*0054*/ 	.byte	0x00, 0xf5, 0x21, 0x00


	//----- nvinfo : EIATTR_KPARAM_INFO
	.align		4
.L_78:
        /*0058*/ 	.byte	0x04, 0x17
        /*005a*/ 	.short	(.L_80 - .L_79)
.L_79:
        /*005c*/ 	.word	0x00000000
        /*0060*/ 	.short	0x0001
        /*0062*/ 	.short	0x0008
        /*0064*/ 	.byte	0x00, 0xf5, 0x21, 0x00


	//----- nvinfo : EIATTR_KPARAM_INFO
	.align		4
.L_80:
        /*0068*/ 	.byte	0x04, 0x17
        /*006a*/ 	.short	(.L_82 - .L_81)
.L_81:
        /*006c*/ 	.word	0x00000000
        /*0070*/ 	.short	0x0000
        /*0072*/ 	.short	0x0000
        /*0074*/ 	.byte	0x00, 0xf5, 0x21, 0x00


	//----- nvinfo : EIATTR_SPARSE_MMA_MASK
	.align		4
.L_82:
        /*0078*/ 	.byte	0x03, 0x50
        /*007a*/ 	.short	0x0000


	//----- nvinfo : EIATTR_MAXREG_COUNT
	.align		4
        /*007c*/ 	.byte	0x03, 0x1b
        /*007e*/ 	.short	0x00ff


	//----- nvinfo : EIATTR_MERCURY_ISA_VERSION
	.align		4
        /*0080*/ 	.byte	0x03, 0x5f
        /*0082*/ 	.short	0x0101


	//----- nvinfo : EIATTR_VRC_CTA_INIT_COUNT
	.align		4
        /*0084*/ 	.byte	0x02, 0x4a
	.zero		1
	.zero		1


	//----- nvinfo : EIATTR_EXIT_INSTR_OFFSETS
	.align		4
        /*0088*/ 	.byte	0x04, 0x1c
        /*008a*/ 	.short	(.L_84 - .L_83)


	//   ....[0]....
.L_83:
        /*008c*/ 	.word	0x000000d0


	//   ....[1]....
        /*0090*/ 	.word	0x00000930


	//----- nvinfo : EIATTR_CBANK_PARAM_SIZE
	.align		4
.L_84:
        /*0094*/ 	.byte	0x03, 0x19
        /*0096*/ 	.short	0x002c


	//----- nvinfo : EIATTR_PARAM_CBANK
	.align		4
        /*0098*/ 	.byte	0x04, 0x0a
        /*009a*/ 	.short	(.L_86 - .L_85)
	.align		4
.L_85:
        /*009c*/ 	.word	index@(.nv.constant0._Z24matrixMultiplyAndAddBiasPfS_S_S_iii)
        /*00a0*/ 	.short	0x0380
        /*00a2*/ 	.short	0x002c


	//----- nvinfo : EIATTR_SW_WAR
	.align		4
.L_86:
        /*00a4*/ 	.byte	0x04, 0x36
        /*00a6*/ 	.short	(.L_88 - .L_87)
.L_87:
        /*00a8*/ 	.word	0x00000008
.L_88:


//--------------------- .nv.info._Z14matrixMultiplyPfS_S_iii --------------------------
	.section	.nv.info._Z14matrixMultiplyPfS_S_iii,"",@"SHT_CUDA_INFO"
	.sectionflags	@""
	.align	4


	//----- nvinfo : EIATTR_CUDA_API_VERSION
	.align		4
        /*0000*/ 	.byte	0x04, 0x37
        /*0002*/ 	.short	(.L_90 - .L_89)
.L_89:
        /*0004*/ 	.word	0x00000082


	//----- nvinfo : EIATTR_KPARAM_INFO
	.align		4
.L_90:
        /*0008*/ 	.byte	0x04, 0x17
        /*000a*/ 	.short	(.L_92 - .L_91)
.L_91:
        /*000c*/ 	.word	0x00000000
        /*0010*/ 	.short	0x0005
        /*0012*/ 	.short	0x0020
        /*0014*/ 	.byte	0x00, 0xf0, 0x11, 0x00


	//----- nvinfo : EIATTR_KPARAM_INFO
	.align		4
.L_92:
        /*0018*/ 	.byte	0x04, 0x17
        /*001a*/ 	.short	(.L_94 - .L_93)
.L_93:
        /*001c*/ 	.word	0x00000000
        /*0020*/ 	.short	0x0004
        /*0022*/ 	.short	0x001c
        /*0024*/ 	.byte	0x00, 0xf0, 0x11, 0x00


	//----- nvinfo : EIATTR_KPARAM_INFO
	.align		4
.L_94:
        /*0028*/ 	.byte	0x04, 0x17
        /*002a*/ 	.short	(.L_96 - .L_95)
.L_95:
        /*002c*/ 	.word	0x00000000
        /*0030*/ 	.short	0x0003
        /*0032*/ 	.short	0x0018
        /*0034*/ 	.byte	0x00, 0xf0, 0x11, 0x00


	//----- nvinfo : EIATTR_KPARAM_INFO
	.align		4
.L_96:
        /*0038*/ 	.byte	0x04, 0x17
        /*003a*/ 	.short	(.L_98 - .L_97)
.L_97:
        /*003c*/ 	.word	0x00000000
        /*0040*/ 	.short	0x0002
        /*0042*/ 	.short	0x0010
        /*0044*/ 	.byte	0x00, 0xf5, 0x21, 0x00


	//----- nvinfo : EIATTR_KPARAM_INFO
	.align		4
.L_98:
        /*0048*/ 	.byte	0x04, 0x17
        /*004a*/ 	.short	(.L_100 - .L_99)
.L_99:
        /*004c*/ 	.word	0x00000000
        /*0050*/ 	.short	0x0001
        /*0052*/ 	.short	0x0008
        /*0054*/ 	.byte	0x00, 0xf5, 0x21, 0x00


	//----- nvinfo : EIATTR_KPARAM_INFO
	.align		4
.L_100:
        /*0058*/ 	.byte	0x04, 0x17
        /*005a*/ 	.short	(.L_102 - .L_101)
.L_101:
        /*005c*/ 	.word	0x00000000
        /*0060*/ 	.short	0x0000
        /*0062*/ 	.short	0x0000
        /*0064*/ 	.byte	0x00, 0xf5, 0x21, 0x00


	//----- nvinfo : EIATTR_SPARSE_MMA_MASK
	.align		4
.L_102:
        /*0068*/ 	.byte	0x03, 0x50
        /*006a*/ 	.short	0x0000


	//----- nvinfo : EIATTR_MAXREG_COUNT
	.align		4
        /*006c*/ 	.byte	0x03, 0x1b
        /*006e*/ 	.short	0x00ff


	//----- nvinfo : EIATTR_MERCURY_ISA_VERSION
	.align		4
        /*0070*/ 	.byte	0x03, 0x5f
        /*0072*/ 	.short	0x0101


	//----- nvinfo : EIATTR_VRC_CTA_INIT_COUNT
	.align		4
        /*0074*/ 	.byte	0x02, 0x4a
	.zero		1
	.zero		1


	//----- nvinfo : EIATTR_EXIT_INSTR_OFFSETS
	.align		4
        /*0078*/ 	.byte	0x04, 0x1c
        /*007a*/ 	.short	(.L_104 - .L_103)


	//   ....[0]....
.L_103:
        /*007c*/ 	.word	0x000000d0


	//   ....[1]....
        /*0080*/ 	.word	0x000008f0


	//----- nvinfo : EIATTR_CBANK_PARAM_SIZE
	.align		4
.L_104:
        /*0084*/ 	.byte	0x03, 0x19
        /*0086*/ 	.short	0x0024


	//----- nvinfo : EIATTR_PARAM_CBANK
	.align		4
        /*0088*/ 	.byte	0x04, 0x0a
        /*008a*/ 	.short	(.L_106 - .L_105)
	.align		4
.L_105:
        /*008c*/ 	.word	index@(.nv.constant0._Z14matrixMultiplyPfS_S_iii)
        /*0090*/ 	.short	0x0380
        /*0092*/ 	.short	0x0024


	//----- nvinfo : EIATTR_SW_WAR
	.align		4
.L_106:
        /*0094*/ 	.byte	0x04, 0x36
        /*0096*/ 	.short	(.L_108 - .L_107)
.L_107:
        /*0098*/ 	.word	0x00000008
.L_108:


//--------------------- .nv.callgraph             --------------------------
	.section	.nv.callgraph,"",@"SHT_CUDA_CALLGRAPH"
	.align	4
	.sectionentsize	8
	.align		4
        /*0000*/ 	.word	0x00000000
	.align		4
        /*0004*/ 	.word	0xffffffff
	.align		4
        /*0008*/ 	.word	0x00000000
	.align		4
        /*000c*/ 	.word	0xfffffffe
	.align		4
        /*0010*/ 	.word	0x00000000
	.align		4
        /*0014*/ 	.word	0xfffffffd
	.align		4
        /*0018*/ 	.word	0x00000000
	.align		4
        /*001c*/ 	.word	0xfffffffc


//--------------------- .nv.constant4             --------------------------
	.section	.nv.constant4,"a",@progbits
	.align	8
	.align		8
.nv.constant4:
        /*0000*/ 	.dword	precalc_xorwow_matrix
	.align		8
        /*0008*/ 	.dword	precalc_xorwow_offset_matrix
	.align		8
        /*0010*/ 	.dword	mrg32k3aM1
	.align		8
        /*0018*/ 	.dword	mrg32k3aM2
	.align		8
        /*0020*/ 	.dword	mrg32k3aM1SubSeq
	.align		8
        /*0028*/ 	.dword	mrg32k3aM2SubSeq
	.align		8
        /*0030*/ 	.dword	mrg32k3aM1Seq
	.align		8
        /*0038*/ 	.dword	mrg32k3aM2Seq


//--------------------- .nv.constant3             --------------------------
	.section	.nv.constant3,"a",@progbits
	.align	8
.nv.constant3:
	.type		__cr_lgamma_table,@object
	.size		__cr_lgamma_table,(.L_8 - __cr_lgamma_table)
__cr_lgamma_table:
        /*0000*/ 	.byte	0x00, 0x00, 0x00, 0x00, 0x00, 0x00, 0x00, 0x00, 0x00, 0x00, 0x00, 0x00, 0x00, 0x00, 0x00, 0x00
        /*0010*/ 	.byte	0xef, 0x39, 0xfa, 0xfe, 0x42, 0x2e, 0xe6, 0x3f, 0x02, 0x20, 0x2a, 0xfa, 0x0b, 0xab, 0xfc, 0x3f
        /*0020*/ 	.byte	0xf9, 0x2c, 0x92, 0x7c, 0xa7, 0x6c, 0x09, 0x40, 0xc9, 0x79, 0x44, 0x3c, 0x64, 0x26, 0x13, 0x40
        /*0030*/ 	.byte	0xca, 0x01, 0xcf, 0x3a, 0x27, 0x51, 0x1a, 0x40, 0x30, 0xcc, 0x2d, 0xf3, 0xe1, 0x0c, 0x21, 0x40
        /*0040*/ 	.byte	0x0d, 0xb7, 0xfc, 0x82, 0x8e, 0x35, 0x25, 0x40
.L_8:


//--------------------- .text._Z7softmaxPfii      --------------------------
	.section	.text._Z7softmaxPfii,"ax",@progbits
	.align	128
        .global         _Z7softmaxPfii
        .type           _Z7softmaxPfii,@function
        .size           _Z7softmaxPfii,(.L_x_97 - _Z7softmaxPfii)
        .other          _Z7softmaxPfii,@"STO_CUDA_ENTRY STV_DEFAULT"
_Z7softmaxPfii:
.text._Z7softmaxPfii:
[----:B------:R-:W-:Y:S01]  /*0000*/  LDC R1, c[0x0][0x37c] ;  /* 0x0000df00ff017b82 */ /* 0x000fe20000000800 */
[----:B------:R-:W0:Y:S07]  /*0010*/  S2R R3, SR_TID.Y ;  /* 0x0000000000037919 */ /* 0x000e2e0000002200 */
[----:B------:R-:W0:Y:S01]  /*0020*/  S2UR UR4, SR_CTAID.Y ;  /* 0x00000000000479c3 */ /* 0x000e220000002600 */
[----:B------:R-:W1:Y:S07]  /*0030*/  LDCU UR5, c[0x0][0x388] ;  /* 0x00007100ff0577ac */ /* 0x000e6e0008000800 */
[----:B------:R-:W0:Y:S02]  /*0040*/  LDC R2, c[0x0][0x364] ;  /* 0x0000d900ff027b82 */ /* 0x000e240000000800 */
[----:B0-----:R-:W-:-:S05]  /*0050*/  IMAD R2, R2, UR4, R3 ;  /* 0x0000000402027c24 */ /* 0x001fca000f8e0203 */
[----:B-1----:R-:W-:-:S13]  /*0060*/  ISETP.GE.AND P0, PT, R2, UR5, PT ;  /* 0x0000000502007c0c */ /* 0x002fda000bf06270 */
[----:B------:R-:W-:Y:S05]  /*0070*/  @P0 EXIT ;  /* 0x000000000000094d */ /* 0x000fea0003800000 */
[----:B------:R-:W0:Y:S01]  /*0080*/  LDCU UR5, c[0x0][0x38c] ;  /* 0x00007180ff0577ac */ /* 0x000e220008000800 */
[----:B------:R-:W-:Y:S01]  /*0090*/  HFMA2 R0, -RZ, RZ, -598.5, 40320 ;  /* 0xe0ad78ecff007431 */ /* 0x000fe200000001ff */
[----:B------:R-:W1:Y:S01]  /*00a0*/  LDCU.64 UR8, c[0x0][0x358] ;  /* 0x00006b00ff0877ac */ /* 0x000e620008000a00 */
[----:B0-----:R-:W-:-:S09]  /*00b0*/  UISETP.GE.AND UP0, UPT, UR5, 0x1, UPT ;  /* 0x000000010500788c */ /* 0x001fd2000bf06270 */
[----:B-1----:R-:W-:Y:S05]  /*00c0*/  BRA.U !UP0, `(.L_x_0) ;  /* 0x00000005089c7547 */ /* 0x002fea000b800000 */
[----:B------:R-:W-:Y:S02]  /*00d0*/  UISETP.GE.U32.AND UP1, UPT, UR5, 0x10, UPT ;  /* 0x000000100500788c */ /* 0x000fe4000bf26070 */
[----:B------:R-:W-:Y:S01]  /*00e0*/  IMAD R3, R2, UR5, RZ ;  /* 0x0000000502037c24 */ /* 0x000fe2000f8e02ff */
[----:B------:R-:W-:Y:S01]  /*00f0*/  ULOP3.LUT UR6, UR5, 0xf, URZ, 0xc0, !UPT ;  /* 0x0000000f05067892 */ /* 0x000fe2000f8ec0ff */
[----:B------:R-:W-:Y:S01]  /*0100*/  MOV R0, 0xe0ad78ec ;  /* 0xe0ad78ec00007802 */ /* 0x000fe20000000f00 */
[----:B------:R-:W-:Y:S02]  /*0110*/  UMOV UR4, URZ ;  /* 0x000000ff00047c82 */ /* 0x000fe40008000000 */
[----:B------:R-:W-:Y:S02]  /*0120*/  UISETP.NE.AND UP0, UPT, UR6, URZ, UPT ;  /* 0x000000ff0600728c */ /* 0x000fe4000bf05270 */
[----:B------:R-:W-:Y:S09]  /*0130*/  BRA.U !UP1, `(.L_x_1) ;  /* 0x0000000109947547 */ /* 0x000ff2000b800000 */
[----:B------:R-:W0:Y:S01]  /*0140*/  LDC.64 R4, c[0x0][0x380] ;  /* 0x0000e000ff047b82 */ /* 0x000e220000000a00 */
[----:B------:R-:W-:Y:S01]  /*0150*/  ULOP3.LUT UR4, UR5, 0x7ffffff0, URZ, 0xc0, !UPT ;  /* 0x7ffffff005047892 */ /* 0x000fe2000f8ec0ff */
[----:B------:R-:W-:-:S03]  /*0160*/  MOV R0, 0xe0ad78ec ;  /* 0xe0ad78ec00007802 */ /* 0x000fc60000000f00 */
[----:B------:R-:W-:Y:S01]  /*0170*/  UIADD3 UR5, UPT, UPT, -UR4, URZ, URZ ;  /* 0x000000ff04057290 */ /* 0x000fe2000fffe1ff */
[----:B0-----:R-:W-:-:S03]  /*0180*/  IMAD.WIDE.U32 R4, R3, 0x4, R4 ;  /* 0x0000000403047825 */ /* 0x001fc600078e0004 */
[----:B------:R-:W-:-:S04]  /*0190*/  IADD3 R9, P0, PT, R4, 0x20, RZ ;  /* 0x0000002004097810 */ /* 0x000fc80007f1e0ff */
[----:B------:R-:W-:-:S09]  /*01a0*/  IADD3.X R5, PT, PT, RZ, R5, RZ, P0, !PT ;  /* 0x00000005ff057210 */ /* 0x000fd200007fe4ff */
.L_x_2:
[----:B------:R-:W-:-:S05]  /*01b0*/  MOV R4, R9 ;  /* 0x0000000900047202 */ /* 0x000fca0000000f00 */
[----:B------:R-:W2:Y:S04]  /*01c0*/  LDG.E R9, desc[UR8][R4.64+-0x20] ;  /* 0xffffe00804097981 */ /* 0x000ea8000c1e1900 */
[----:B------:R-:W2:Y:S04]  /*01d0*/  LDG.E R8, desc[UR8][R4.64+-0x1c] ;  /* 0xffffe40804087981 */ /* 0x000ea8000c1e1900 */
[----:B------:R-:W3:Y:S04]  /*01e0*/  LDG.E R11, desc[UR8][R4.64+-0x18] ;  /* 0xffffe808040b7981 */ /* 0x000ee8000c1e1900 */
[----:B------:R-:W3:Y:S04]  /*01f0*/  LDG.E R10, desc[UR8][R4.64+-0x14] ;  /* 0xffffec08040a7981 */ /* 0x000ee8000c1e1900 */
[----:B------:R-:W4:Y:S04]  /*0200*/  LDG.E R13, desc[UR8][R4.64+-0x10] ;  /* 0xfffff008040d7981 */ /* 0x000f28000c1e1900 */
[----:B------:R-:W4:Y:S04]  /*0210*/  LDG.E R12, desc[UR8][R4.64+-0xc] ;  /* 0xfffff408040c7981 */ /* 0x000f28000c1e1900 */
[----:B------:R-:W5:Y:S04]  /*0220*/  LDG.E R15, desc[UR8][R4.64+-0x8] ;  /* 0xfffff808040f7981 */ /* 0x000f68000c1e1900 */
        /* <DEDUP_REMOVED lines=8> */
[----:B------:R0:W5:Y:S01]  /*02b0*/  LDG.E R7, desc[UR8][R4.64+0x1c] ;  /* 0x00001c0804077981 */ /* 0x000162000c1e1900 */
[----:B------:R-:W-:-:S04]  /*02c0*/  UIADD3 UR5, UPT, UPT, UR5, 0x10, URZ ;  /* 0x0000001005057890 */ /* 0x000fc8000fffe0ff */
[----:B------:R-:W-:Y:S01]  /*02d0*/  UISETP.NE.AND UP1, UPT, UR5, URZ, UPT ;  /* 0x000000ff0500728c */ /* 0x000fe2000bf25270 */
[----:B--2---:R-:W-:Y:S02]  /*02e0*/  FMNMX3 R8, R0, R9, R8, !PT ;  /* 0x0000000900087276 */ /* 0x004fe40007800008 */
[----:B------:R-:W-:-:S04]  /*02f0*/  IADD3 R9, P0, PT, R4, 0x40, RZ ;  /* 0x0000004004097810 */ /* 0x000fc80007f1e0ff */
[----:B0-----:R-:W-:Y:S02]  /*0300*/  IADD3.X R5, PT, PT, RZ, R5, RZ, P0, !PT ;  /* 0x00000005ff057210 */ /* 0x001fe400007fe4ff */
[----:B---3--:R-:W-:-:S04]  /*0310*/  FMNMX3 R8, R8, R11, R10, !PT ;  /* 0x0000000b08087276 */ /* 0x008fc8000780000a */
[----:B----4-:R-:W-:-:S04]  /*0320*/  FMNMX3 R8, R8, R13, R12, !PT ;  /* 0x0000000d08087276 */ /* 0x010fc8000780000c */
[----:B-----5:R-:W-:-:S04]  /*0330*/  FMNMX3 R8, R8, R15, R14, !PT ;  /* 0x0000000f08087276 */ /* 0x020fc8000780000e */
[----:B------:R-:W-:-:S04]  /*0340*/  FMNMX3 R8, R8, R17, R16, !PT ;  /* 0x0000001108087276 */ /* 0x000fc80007800010 */
[----:B------:R-:W-:-:S04]  /*0350*/  FMNMX3 R8, R8, R19, R18, !PT ;  /* 0x0000001308087276 */ /* 0x000fc80007800012 */
[----:B------:R-:W-:-:S04]  /*0360*/  FMNMX3 R8, R8, R21, R20, !PT ;  /* 0x0000001508087276 */ /* 0x000fc80007800014 */
[----:B------:R-:W-:Y:S01]  /*0370*/  FMNMX3 R0, R8, R6, R7, !PT ;  /* 0x0000000608007276 */ /* 0x000fe20007800007 */
[----:B------:R-:W-:Y:S06]  /*0380*/  BRA.U UP1, `(.L_x_2) ;  /* 0xfffffffd01887547 */ /* 0x000fec000b83ffff */
.L_x_1:
[----:B------:R-:W-:Y:S05]  /*0390*/  BRA.U !UP0, `(.L_x_0) ;  /* 0x0000000108e87547 */ /* 0x000fea000b800000 */
[----:B------:R-:W0:Y:S01]  /*03a0*/  LDCU UR5, c[0x0][0x38c] ;  /* 0x00007180ff0577ac */ /* 0x000e220008000800 */
[----:B------:R-:W-:Y:S02]  /*03b0*/  UISETP.GE.U32.AND UP0, UPT, UR6, 0x8, UPT ;  /* 0x000000080600788c */ /* 0x000fe4000bf06070 */
[----:B0-----:R-:W-:-:S04]  /*03c0*/  ULOP3.LUT UR7, UR5, 0x7, URZ, 0xc0, !UPT ;  /* 0x0000000705077892 */ /* 0x001fc8000f8ec0ff */
[----:B------:R-:W-:-:S03]  /*03d0*/  UISETP.NE.AND UP1, UPT, UR7, URZ, UPT ;  /* 0x000000ff0700728c */ /* 0x000fc6000bf25270 */
[----:B------:R-:W-:Y:S08]  /*03e0*/  BRA.U !UP0, `(.L_x_3) ;  /* 0x0000000108547547 */ /* 0x000ff0000b800000 */
[----:B------:R-:W0:Y:S01]  /*03f0*/  LDC.64 R6, c[0x0][0x380] ;  /* 0x0000e000ff067b82 */ /* 0x000e220000000a00 */
[----:B------:R-:W1:Y:S01]  /*0400*/  LDCU.64 UR10, c[0x0][0x380] ;  /* 0x00007000ff0a77ac */ /* 0x000e620008000a00 */
[C---:B------:R-:W-:Y:S02]  /*0410*/  IADD3 R8, P0, PT, R3.reuse, UR4, RZ ;  /* 0x0000000403087c10 */ /* 0x040fe4000ff1e0ff */
[----:B------:R-:W-:Y:S02]  /*0420*/  IADD3 R5, PT, PT, R3, UR4, RZ ;  /* 0x0000000403057c10 */ /* 0x000fe4000fffe0ff */
[----:B------:R-:W-:Y:S02]  /*0430*/  IADD3.X R9, PT, PT, RZ, RZ, RZ, P0, !PT ;  /* 0x000000ffff097210 */ /* 0x000fe400007fe4ff */
[----:B-1----:R-:W-:Y:S01]  /*0440*/  LEA R4, P0, R8, UR10, 0x2 ;  /* 0x0000000a08047c11 */ /* 0x002fe2000f8010ff */
[----:B0-----:R-:W-:-:S03]  /*0450*/  IMAD.WIDE.U32 R6, R5, 0x4, R6 ;  /* 0x0000000405067825 */ /* 0x001fc600078e0006 */
[----:B------:R-:W-:-:S03]  /*0460*/  LEA.HI.X R5, R8, UR11, R9, 0x2, P0 ;  /* 0x0000000b08057c11 */ /* 0x000fc600080f1409 */
[----:B------:R-:W2:Y:S04]  /*0470*/  LDG.E R7, desc[UR8][R6.64] ;  /* 0x0000000806077981 */ /* 0x000ea8000c1e1900 */
[----:B------:R-:W2:Y:S04]  /*0480*/  LDG.E R8, desc[UR8][R4.64+0x4] ;  /* 0x0000040804087981 */ /* 0x000ea8000c1e1900 */
[----:B------:R-:W3:Y:S04]  /*0490*/  LDG.E R9, desc[UR8][R4.64+0x8] ;  /* 0x0000080804097981 */ /* 0x000ee8000c1e1900 */
[----:B------:R-:W3:Y:S04]  /*04a0*/  LDG.E R10, desc[UR8][R4.64+0xc] ;  /* 0x00000c08040a7981 */ /* 0x000ee8000c1e1900 */
[----:B------:R-:W4:Y:S04]  /*04b0*/  LDG.E R11, desc[UR8][R4.64+0x10] ;  /* 0x00001008040b7981 */ /* 0x000f28000c1e1900 */
[----:B------:R-:W4:Y:S04]  /*04c0*/  LDG.E R12, desc[UR8][R4.64+0x14] ;  /* 0x00001408040c7981 */ /* 0x000f28000c1e1900 */
[----:B------:R-:W5:Y:S04]  /*04d0*/  LDG.E R13, desc[UR8][R4.64+0x18] ;  /* 0x00001808040d7981 */ /* 0x000f68000c1e1900 */
[----:B------:R-:W5:Y:S01]  /*04e0*/  LDG.E R14, desc[UR8][R4.64+0x1c] ;  /* 0x00001c08040e7981 */ /* 0x000f62000c1e1900 */
[----:B------:R-:W-:Y:S01]  /*04f0*/  UIADD3 UR4, UPT, UPT, UR4, 0x8, URZ ;  /* 0x0000000804047890 */ /* 0x000fe2000fffe0ff */
[----:B--2---:R-:W-:-:S04]  /*0500*/  FMNMX3 R8, R0, R7, R8, !PT ;  /* 0x0000000700087276 */ /* 0x004fc80007800008 */
[----:B---3--:R-:W-:-:S04]  /*0510*/  FMNMX3 R8, R8, R9, R10, !PT ;  /* 0x0000000908087276 */ /* 0x008fc8000780000a */
[----:B----4-:R-:W-:-:S04]  /*0520*/  FMNMX3 R8, R8, R11, R12, !PT ;  /* 0x0000000b08087276 */ /* 0x010fc8000780000c */
[----:B-----5:R-:W-:-:S07]  /*0530*/  FMNMX3 R0, R8, R13, R14, !PT ;  /* 0x0000000d08007276 */ /* 0x020fce000780000e */
.L_x_3:
[----:B------:R-:W-:Y:S05]  /*0540*/  BRA.U !UP1, `(.L_x_0) ;  /* 0x00000001097c7547 */ /* 0x000fea000b800000 */
[----:B------:R-:W-:Y:S02]  /*0550*/  UISETP.GE.U32.AND UP0, UPT, UR7, 0x4, UPT ;  /* 0x000000040700788c */ /* 0x000fe4000bf06070 */
[----:B------:R-:W-:-:S04]  /*0560*/  ULOP3.LUT UR5, UR5, 0x3, URZ, 0xc0, !UPT ;  /* 0x0000000305057892 */ /* 0x000fc8000f8ec0ff */
        /* <DEDUP_REMOVED lines=13> */
[----:B------:R-:W3:Y:S01]  /*0640*/  LDG.E R10, desc[UR8][R6.64+0xc] ;  /* 0x00000c08060a7981 */ /* 0x000ee2000c1e1900 */
[----:B------:R-:W-:Y:S01]  /*0650*/  UIADD3 UR4, UPT, UPT, UR4, 0x4, URZ ;  /* 0x0000000404047890 */ /* 0x000fe2000fffe0ff */
[----:B--2---:R-:W-:-:S04]  /*0660*/  FMNMX3 R0, R0, R5, R8, !PT ;  /* 0x0000000500007276 */ /* 0x004fc80007800008 */
[----:B---3--:R-:W-:-:S07]  /*0670*/  FMNMX3 R0, R0, R9, R10, !PT ;  /* 0x0000000900007276 */ /* 0x008fce000780000a */
.L_x_4:
[----:B------:R-:W-:Y:S05]  /*0680*/  BRA.U !UP1, `(.L_x_0) ;  /* 0x00000001092c7547 */ /* 0x000fea000b800000 */
[----:B------:R-:W0:Y:S01]  /*0690*/  LDC.64 R4, c[0x0][0x380] ;  /* 0x0000e000ff047b82 */ /* 0x000e220000000a00 */
[----:B------:R-:W-:Y:S01]  /*06a0*/  IADD3 R3, PT, PT, R3, UR4, RZ ;  /* 0x0000000403037c10 */ /* 0x000fe2000fffe0ff */
[----:B------:R-:W-:-:S04]  /*06b0*/  UIADD3 UR5, UPT, UPT, -UR5, URZ, URZ ;  /* 0x000000ff05057290 */ /* 0x000fc8000fffe1ff */
[----:B0-----:R-:W-:-:S08]  /*06c0*/  IMAD.WIDE.U32 R4, R3, 0x4, R4 ;  /* 0x0000000403047825 */ /* 0x001fd000078e0004 */
.L_x_5:
[----:B------:R0:W2:Y:S01]  /*06d0*/  LDG.E R3, desc[UR8][R4.64] ;  /* 0x0000000804037981 */ /* 0x0000a2000c1e1900 */
[----:B------:R-:W-:-:S04]  /*06e0*/  UIADD3 UR5, UPT, UPT, UR5, 0x1, URZ ;  /* 0x0000000105057890 */ /* 0x000fc8000fffe0ff */
[----:B------:R-:W-:Y:S01]  /*06f0*/  UISETP.NE.AND UP0, UPT, UR5, URZ, UPT ;  /* 0x000000ff0500728c */ /* 0x000fe2000bf05270 */
[----:B0-----:R-:W-:-:S04]  /*0700*/  IADD3 R4, P0, PT, R4, 0x4, RZ ;  /* 0x0000000404047810 */ /* 0x001fc80007f1e0ff */
[----:B------:R-:W-:Y:S02]  /*0710*/  IADD3.X R5, PT, PT, RZ, R5, RZ, P0, !PT ;  /* 0x00000005ff057210 */ /* 0x000fe400007fe4ff */
[----:B--2---:R-:W-:Y:S02]  /*0720*/  FMNMX R0, R3, R0, !PT ;  /* 0x0000000003007209 */ /* 0x004fe40007800000 */
[----:B------:R-:W-:Y:S05]  /*0730*/  BRA.U UP0, `(.L_x_5) ;  /* 0xfffffffd00e47547 */ /* 0x000fea000b83ffff */
.L_x_0:
[----:B------:R-:W0:Y:S01]  /*0740*/  LDCU UR5, c[0x0][0x38c] ;  /* 0x00007180ff0577ac */ /* 0x000e220008000800 */
[----:B------:R-:W-:Y:S01]  /*0750*/  MOV R3, RZ ;  /* 0x000000ff00037202 */ /* 0x000fe20000000f00 */
[----:B0-----:R-:W-:-:S09]  /*0760*/  UISETP.GE.AND UP0, UPT, UR5, 0x1, UPT ;  /* 0x000000010500788c */ /* 0x001fd2000bf06270 */
[----:B------:R-:W-:Y:S05]  /*0770*/  BRA.U !UP0, `(.L_x_6) ;  /* 0x0000000d08c87547 */ /* 0x000fea000b800000 */
[----:B------:R-:W-:Y:S01]  /*0780*/  UISETP.GE.U32.AND UP1, UPT, UR5, 0x8, UPT ;  /* 0x000000080500788c */ /* 0x000fe2000bf26070 */
[----:B------:R-:W-:Y:S01]  /*0790*/  HFMA2 R3, -RZ, RZ, 0, 0 ;  /* 0x00000000ff037431 */ /* 0x000fe200000001ff */
[----:B------:R-:W-:Y:S02]  /*07a0*/  ULOP3.LUT UR6, UR5, 0x7, URZ, 0xc0, !UPT ;  /* 0x0000000705067892 */ /* 0x000fe4000f8ec0ff */
[----:B------:R-:W-:Y:S01]  /*07b0*/  IMAD R6, R2, UR5, RZ ;  /* 0x0000000502067c24 */ /* 0x000fe2000f8e02ff */
[----:B------:R-:W-:Y:S01]  /*07c0*/  UMOV UR4, URZ ;  /* 0x000000ff00047c82 */ /* 0x000fe20008000000 */
[----:B------:R-:W-:-:S03]  /*07d0*/  UISETP.NE.AND UP0, UPT, UR6, URZ, UPT ;  /* 0x000000ff0600728c */ /* 0x000fc6000bf05270 */
[----:B------:R-:W-:Y:S08]  /*07e0*/  BRA.U !UP1, `(.L_x_7) ;  /* 0x0000000509c07547 */ /* 0x000ff0000b800000 */
[----:B------:R-:W0:Y:S01]  /*07f0*/  LDC.64 R4, c[0x0][0x380] ;  /* 0x0000e000ff047b82 */ /* 0x000e220000000a00 */
[----:B------:R-:W-:Y:S01]  /*0800*/  ULOP3.LUT UR4, UR5, 0x7ffffff8, URZ, 0xc0, !UPT ;  /* 0x7ffffff805047892 */ /* 0x000fe2000f8ec0ff */
[----:B------:R-:W-:-:S03]  /*0810*/  MOV R3, RZ ;  /* 0x000000ff00037202 */ /* 0x000fc60000000f00 */
[----:B------:R-:W-:Y:S01]  /*0820*/  UIADD3 UR5, UPT, UPT, -UR4, URZ, URZ ;  /* 0x000000ff04057290 */ /* 0x000fe2000fffe1ff */
[----:B0-----:R-:W-:-:S03]  /*0830*/  IMAD.WIDE.U32 R4, R6, 0x4, R4 ;  /* 0x0000000406047825 */ /* 0x001fc600078e0004 */
[----:B------:R-:W-:-:S04]  /*0840*/  IADD3 R9, P0, PT, R4, 0x10, RZ ;  /* 0x0000001004097810 */ /* 0x000fc80007f1e0ff */
[----:B------:R-:W-:-:S09]  /*0850*/  IADD3.X R10, PT, PT, RZ, R5, RZ, P0, !PT ;  /* 0x00000005ff0a7210 */ /* 0x000fd200007fe4ff */
.L_x_8:
[----:B0-----:R-:W-:Y:S02]  /*0860*/  MOV R4, R9 ;  /* 0x0000000900047202 */ /* 0x001fe40000000f00 */
[----:B------:R-:W-:-:S05]  /*0870*/  MOV R5, R10 ;  /* 0x0000000a00057202 */ /* 0x000fca0000000f00 */
[----:B------:R-:W2:Y:S04]  /*0880*/  LDG.E R7, desc[UR8][R4.64+-0x10] ;  /* 0xfffff00804077981 */ /* 0x000ea8000c1e1900 */
[----:B------:R-:W3:Y:S04]  /*0890*/  LDG.E R9, desc[UR8][R4.64+-0xc] ;  /* 0xfffff40804097981 */ /* 0x000ee8000c1e1900 */
[----:B------:R-:W4:Y:S04]  /*08a0*/  LDG.E R15, desc[UR8][R4.64+-0x8] ;  /* 0xfffff808040f7981 */ /* 0x000f28000c1e1900 */
[----:B------:R-:W5:Y:S04]  /*08b0*/  LDG.E R25, desc[UR8][R4.64+-0x4] ;  /* 0xfffffc0804197981 */ /* 0x000f68000c1e1900 */
[----:B------:R-:W5:Y:S04]  /*08c0*/  LDG.E R11, desc[UR8][R4.64] ;  /* 0x00000008040b7981 */ /* 0x000f68000c1e1900 */
[----:B------:R-:W5:Y:S04]  /*08d0*/  LDG.E R21, desc[UR8][R4.64+0x4] ;  /* 0x0000040804157981 */ /* 0x000f68000c1e1900 */
[----:B------:R-:W5:Y:S04]  /*08e0*/  LDG.E R19, desc[UR8][R4.64+0x8] ;  /* 0x0000080804137981 */ /* 0x000f68000c1e1900 */
[----:B------:R-:W5:Y:S01]  /*08f0*/  LDG.E R17, desc[UR8][R4.64+0xc] ;  /* 0x00000c0804117981 */ /* 0x000f62000c1e1900 */
[----:B------:R-:W-:Y:S01]  /*0900*/  HFMA2 R13, -RZ, RZ, 0.96630859375, -0.0022525787353515625 ;  /* 0x3bbb989dff0d7431 */ /* 0x000fe200000001ff */
[----:B------:R-:W-:Y:S01]  /*0910*/  MOV R14, 0x437c0000 ;  /* 0x437c0000000e7802 */ /* 0x000fe20000000f00 */
[----:B------:R-:W-:-:S04]  /*0920*/  UIADD3 UR5, UPT, UPT, UR5, 0x8, URZ ;  /* 0x0000000805057890 */ /* 0x000fc8000fffe0ff */
[----:B------:R-:W-:Y:S01]  /*0930*/  UISETP.NE.AND UP1, UPT, UR5, URZ, UPT ;  /* 0x000000ff0500728c */ /* 0x000fe2000bf25270 */
[----:B--2---:R-:W-:-:S04]  /*0940*/  FADD R10, R7, -R0 ;  /* 0x80000000070a7221 */ /* 0x004fc80000000000 */
[----:B------:R-:W-:Y:S01]  /*0950*/  FFMA.SAT R7, R10, R13, 0.5 ;  /* 0x3f0000000a077423 */ /* 0x000fe2000000200d */
[----:B---3--:R-:W-:-:S03]  /*0960*/  FADD R12, R9, -R0 ;  /* 0x80000000090c7221 */ /* 0x008fc60000000000 */
[-C--:B------:R-:W-:Y:S01]  /*0970*/  FFMA.RM R8, R7, R14.reuse, 12582913 ;  /* 0x4b40000107087423 */ /* 0x080fe2000000400e */
[-C--:B------:R-:W-:Y:S01]  /*0980*/  FFMA.SAT R7, R12, R13.reuse, 0.5 ;  /* 0x3f0000000c077423 */ /* 0x080fe2000000200d */
[--C-:B----4-:R-:W-:Y:S02]  /*0990*/  FADD R16, R15, -R0.reuse ;  /* 0x800000000f107221 */ /* 0x110fe40000000000 */
[----:B------:R-:W-:Y:S01]  /*09a0*/  FADD R9, R8, -12583039 ;  /* 0xcb40007f08097421 */ /* 0x000fe20000000000 */
[-C--:B------:R-:W-:Y:S01]  /*09b0*/  FFMA.RM R7, R7, R14.reuse, 12582913 ;  /* 0x4b40000107077423 */ /* 0x080fe2000000400e */
[-C--:B------:R-:W-:Y:S01]  /*09c0*/  FFMA.SAT R23, R16, R13.reuse, 0.5 ;  /* 0x3f00000010177423 */ /* 0x080fe2000000200d */
[--C-:B-----5:R-:W-:Y:S01]  /*09d0*/  FADD R18, R25, -R0.reuse ;  /* 0x8000000019127221 */ /* 0x120fe20000000000 */
[----:B------:R-:W-:Y:S01]  /*09e0*/  FFMA R9, R10, 1.4426950216293334961, -R9 ;  /* 0x3fb8aa3b0a097823 */ /* 0x000fe20000000809 */
[----:B------:R-:W-:Y:S01]  /*09f0*/  FADD R15, R7, -12583039 ;  /* 0xcb40007f070f7421 */ /* 0x000fe20000000000 */
[--C-:B------:R-:W-:Y:S01]  /*0a00*/  FADD R20, R11, -R0.reuse ;  /* 0x800000000b147221 */ /* 0x100fe20000000000 */
[-C--:B------:R-:W-:Y:S01]  /*0a10*/  FFMA.SAT R25, R18, R13.reuse, 0.5 ;  /* 0x3f00000012197423 */ /* 0x080fe2000000200d */
[----:B------:R-:W-:Y:S01]  /*0a20*/  FFMA R10, R10, 1.925963033500011079e-08, R9 ;  /* 0x32a570600a0a7823 */ /* 0x000fe20000000009 */
[C---:B------:R-:W-:Y:S01]  /*0a30*/  FFMA R15, R12.reuse, 1.4426950216293334961, -R15 ;  /* 0x3fb8aa3b0c0f7823 */ /* 0x040fe2000000080f */
[-C--:B------:R-:W-:Y:S01]  /*0a40*/  FFMA.RM R9, R23, R14.reuse, 12582913 ;  /* 0x4b40000117097423 */ /* 0x080fe2000000400e */
[-C--:B------:R-:W-:Y:S01]  /*0a50*/  FFMA.RM R11, R25, R14.reuse, 12582913 ;  /* 0x4b400001190b7423 */ /* 0x080fe2000000400e */
[--C-:B------:R-:W-:Y:S01]  /*0a60*/  FADD R22, R21, -R0.reuse ;  /* 0x8000000015167221 */ /* 0x100fe20000000000 */
[----:B------:R-:W-:Y:S01]  /*0a70*/  FFMA R12, R12, 1.925963033500011079e-08, R15 ;  /* 0x32a570600c0c7823 */ /* 0x000fe2000000000f */
[----:B------:R-:W-:Y:S01]  /*0a80*/  FADD R23, R9, -12583039 ;  /* 0xcb40007f09177421 */ /* 0x000fe20000000000 */
[-C--:B------:R-:W-:Y:S01]  /*0a90*/  FFMA.SAT R15, R20, R13.reuse, 0.5 ;  /* 0x3f000000140f7423 */ /* 0x080fe2000000200d */
[----:B------:R-:W-:Y:S01]  /*0aa0*/  FADD R25, R11, -12583039 ;  /* 0xcb40007f0b197421 */ /* 0x000fe20000000000 */
[--C-:B------:R-:W-:Y:S01]  /*0ab0*/  FADD R24, R19, -R0.reuse ;  /* 0x8000000013187221 */ /* 0x100fe20000000000 */
[----:B------:R-:W-:Y:S01]  /*0ac0*/  FFMA R23, R16, 1.4426950216293334961, -R23 ;  /* 0x3fb8aa3b10177823 */ /* 0x000fe20000000817 */
[-C--:B------:R-:W-:Y:S01]  /*0ad0*/  FFMA.RM R15, R15, R14.reuse, 12582913 ;  /* 0x4b4000010f0f7423 */ /* 0x080fe2000000400e */
[----:B------:R-:W-:Y:S01]  /*0ae0*/  FFMA R25, R18, 1.4426950216293334961, -R25 ;  /* 0x3fb8aa3b12197823 */ /* 0x000fe20000000819 */
[----:B------:R-:W-:Y:S01]  /*0af0*/  FADD R26, R17, -R0 ;  /* 0x80000000111a7221 */ /* 0x000fe20000000000 */
[----:B------:R-:W-:Y:S01]  /*0b00*/  FFMA R16, R16, 1.925963033500011079e-08, R23 ;  /* 0x32a5706010107823 */ /* 0x000fe20000000017 */
[----:B------:R-:W-:Y:S01]  /*0b10*/  FADD R21, R15, -12583039 ;  /* 0xcb40007f0f157421 */ /* 0x000fe20000000000 */
[-C--:B------:R-:W-:Y:S01]  /*0b20*/  FFMA.SAT R23, R22, R13.reuse, 0.5 ;  /* 0x3f00000016177423 */ /* 0x080fe2000000200d */
[----:B------:R-:W0:Y:S01]  /*0b30*/  MUFU.EX2 R10, R10 ;  /* 0x0000000a000a7308 */ /* 0x000e220000000800 */
[----:B------:R-:W-:Y:S01]  /*0b40*/  FFMA R18, R18, 1.925963033500011079e-08, R25 ;  /* 0x32a5706012127823 */ /* 0x000fe20000000019 */
[----:B------:R-:W-:Y:S01]  /*0b50*/  FFMA R21, R20, 1.4426950216293334961, -R21 ;  /* 0x3fb8aa3b14157823 */ /* 0x000fe20000000815 */
[-C--:B------:R-:W-:Y:S01]  /*0b60*/  FFMA.RM R19, R23, R14.reuse, 12582913 ;  /* 0x4b40000117137423 */ /* 0x080fe2000000400e */
[-C--:B------:R-:W-:Y:S01]  /*0b70*/  FFMA.SAT R25, R24, R13.reuse, 0.5 ;  /* 0x3f00000018197423 */ /* 0x080fe2000000200d */
[----:B------:R-:W-:Y:S01]  /*0b80*/  FFMA.SAT R27, R26, R13, 0.5 ;  /* 0x3f0000001a1b7423 */ /* 0x000fe2000000200d */
[----:B------:R-:W-:Y:S01]  /*0b90*/  FFMA R23, R20, 1.925963033500011079e-08, R21 ;  /* 0x32a5706014177823 */ /* 0x000fe20000000015 */
[----:B------:R-:W-:Y:S01]  /*0ba0*/  FADD R21, R19, -12583039 ;  /* 0xcb40007f13157421 */ /* 0x000fe20000000000 */
[----:B------:R-:W1:Y:S01]  /*0bb0*/  MUFU.EX2 R12, R12 ;  /* 0x0000000c000c7308 */ /* 0x000e620000000800 */
[-C--:B------:R-:W-:Y:S01]  /*0bc0*/  FFMA.RM R20, R25, R14.reuse, 12582913 ;  /* 0x4b40000119147423 */ /* 0x080fe2000000400e */
[----:B------:R-:W-:Y:S01]  /*0bd0*/  FFMA.RM R14, R27, R14, 12582913 ;  /* 0x4b4000011b0e7423 */ /* 0x000fe2000000400e */
[----:B------:R-:W-:Y:S01]  /*0be0*/  FFMA R21, R22, 1.4426950216293334961, -R21 ;  /* 0x3fb8aa3b16157823 */ /* 0x000fe20000000815 */
[----:B------:R-:W-:Y:S01]  /*0bf0*/  SHF.L.U32 R7, R7, 0x17, RZ ;  /* 0x0000001707077819 */ /* 0x000fe200000006ff */
[----:B------:R-:W-:Y:S01]  /*0c00*/  FADD R25, R20, -12583039 ;  /* 0xcb40007f14197421 */ /* 0x000fe20000000000 */
[----:B------:R-:W-:Y:S01]  /*0c10*/  FADD R27, R14, -12583039 ;  /* 0xcb40007f0e1b7421 */ /* 0x000fe20000000000 */
[----:B------:R-:W-:Y:S01]  /*0c20*/  FFMA R13, R22, 1.925963033500011079e-08, R21 ;  /* 0x32a57060160d7823 */ /* 0x000fe20000000015 */
[----:B------:R-:W-:Y:S01]  /*0c30*/  SHF.L.U32 R21, R8, 0x17, RZ ;  /* 0x0000001708157819 */ /* 0x000fe200000006ff */
[----:B------:R-:W-:Y:S01]  /*0c40*/  FFMA R25, R24, 1.4426950216293334961, -R25 ;  /* 0x3fb8aa3b18197823 */ /* 0x000fe20000000819 */
[----:B------:R-:W-:Y:S01]  /*0c50*/  FFMA R27, R26, 1.4426950216293334961, -R27 ;  /* 0x3fb8aa3b1a1b7823 */ /* 0x000fe2000000081b */
[----:B------:R-:W2:Y:S01]  /*0c60*/  MUFU.EX2 R16, R16 ;  /* 0x0000001000107308 */ /* 0x000ea20000000800 */
[----:B------:R-:W-:Y:S01]  /*0c70*/  SHF.L.U32 R9, R9, 0x17, RZ ;  /* 0x0000001709097819 */ /* 0x000fe200000006ff */
[----:B0-----:R-:W-:Y:S01]  /*0c80*/  FMUL R10, R21, R10 ;  /* 0x0000000a150a7220 */ /* 0x001fe20000400000 */
[----:B------:R-:W-:Y:S01]  /*0c90*/  FFMA R25, R24, 1.925963033500011079e-08, R25 ;  /* 0x32a5706018197823 */ /* 0x000fe20000000019 */
[----:B------:R-:W-:Y:S01]  /*0ca0*/  FFMA R27, R26, 1.925963033500011079e-08, R27 ;  /* 0x32a570601a1b7823 */ /* 0x000fe2000000001b */
[----:B------:R-:W-:Y:S01]  /*0cb0*/  SHF.L.U32 R11, R11, 0x17, RZ ;  /* 0x000000170b0b7819 */ /* 0x000fe200000006ff */
[----:B-1----:R-:W-:Y:S01]  /*0cc0*/  FMUL R12, R7, R12 ;  /* 0x0000000c070c7220 */ /* 0x002fe20000400000 */
[----:B------:R-:W-:Y:S01]  /*0cd0*/  FADD R7, R10, R3 ;  /* 0x000000030a077221 */ /* 0x000fe20000000000 */
[----:B------:R-:W0:Y:S01]  /*0ce0*/  MUFU.EX2 R18, R18 ;  /* 0x0000001200127308 */ /* 0x000e220000000800 */
[----:B------:R-:W-:Y:S01]  /*0cf0*/  SHF.L.U32 R22, R19, 0x17, RZ ;  /* 0x0000001713167819 */ /* 0x000fe200000006ff */
[----:B------:R-:W-:Y:S01]  /*0d00*/  STG.E desc[UR8][R4.64+-0x10], R10 ;  /* 0xfffff00a04007986 */ /* 0x000fe2000c101908 */
[----:B------:R-:W-:Y:S01]  /*0d10*/  SHF.L.U32 R14, R14, 0x17, RZ ;  /* 0x000000170e0e7819 */ /* 0x000fe200000006ff */
[----:B------:R-:W-:-:S02]  /*0d20*/  FADD R7, R7, R12 ;  /* 0x0000000c07077221 */ /* 0x000fc40000000000 */
[----:B------:R-:W-:Y:S02]  /*0d30*/  STG.E desc[UR8][R4.64+-0xc], R12 ;  /* 0xfffff40c04007986 */ /* 0x000fe4000c101908 */
[----:B------:R-:W1:Y:S01]  /*0d40*/  MUFU.EX2 R17, R23 ;  /* 0x0000001700117308 */ /* 0x000e620000000800 */
[----:B--2---:R-:W-:Y:S01]  /*0d50*/  FMUL R9, R9, R16 ;  /* 0x0000001009097220 */ /* 0x004fe20000400000 */
[----:B------:R-:W-:Y:S02]  /*0d60*/  SHF.L.U32 R16, R15, 0x17, RZ ;  /* 0x000000170f107819 */ /* 0x000fe400000006ff */
[----:B------:R-:W-:Y:S01]  /*0d70*/  SHF.L.U32 R15, R20, 0x17, RZ ;  /* 0x00000017140f7819 */ /* 0x000fe200000006ff */
[----:B------:R-:W-:Y:S01]  /*0d80*/  FADD R7, R7, R9 ;  /* 0x0000000907077221 */ /* 0x000fe20000000000 */
[----:B------:R2:W-:Y:S02]  /*0d90*/  STG.E desc[UR8][R4.64+-0x8], R9 ;  /* 0xfffff80904007986 */ /* 0x0005e4000c101908 */
[----:B------:R-:W3:Y:S01]  /*0da0*/  MUFU.EX2 R13, R13 ;  /* 0x0000000d000d7308 */ /* 0x000ee20000000800 */
[----:B0-----:R-:W-:-:S04]  /*0db0*/  FMUL R11, R11, R18 ;  /* 0x000000120b0b7220 */ /* 0x001fc80000400000 */
[----:B------:R-:W-:Y:S01]  /*0dc0*/  FADD R7, R7, R11 ;  /* 0x0000000b07077221 */ /* 0x000fe20000000000 */
[----:B------:R0:W-:Y:S02]  /*0dd0*/  STG.E desc[UR8][R4.64+-0x4], R11 ;  /* 0xfffffc0b04007986 */ /* 0x0001e4000c101908 */
[----:B------:R-:W4:Y:S01]  /*0de0*/  MUFU.EX2 R8, R25 ;  /* 0x0000001900087308 */ /* 0x000f220000000800 */
[----:B-1----:R-:W-:Y:S01]  /*0df0*/  FMUL R16, R16, R17 ;  /* 0x0000001110107220 */ /* 0x002fe20000400000 */
[----:B--2---:R-:W-:-:S03]  /*0e00*/  IADD3 R9, P0, PT, R4, 0x20, RZ ;  /* 0x0000002004097810 */ /* 0x004fc60007f1e0ff */
[----:B------:R-:W-:Y:S01]  /*0e10*/  FADD R7, R7, R16 ;  /* 0x0000001007077221 */ /* 0x000fe20000000000 */
[----:B------:R0:W-:Y:S01]  /*0e20*/  STG.E desc[UR8][R4.64], R16 ;  /* 0x0000001004007986 */ /* 0x0001e2000c101908 */
[----:B------:R-:W-:Y:S01]  /*0e30*/  IADD3.X R10, PT, PT, RZ, R5, RZ, P0, !PT ;  /* 0x00000005ff0a7210 */ /* 0x000fe200007fe4ff */
[----:B------:R-:W1:Y:S01]  /*0e40*/  MUFU.EX2 R3, R27 ;  /* 0x0000001b00037308 */ /* 0x000e620000000800 */
[----:B---3--:R-:W-:-:S04]  /*0e50*/  FMUL R13, R22, R13 ;  /* 0x0000000d160d7220 */ /* 0x008fc80000400000 */
[----:B------:R-:W-:Y:S01]  /*0e60*/  FADD R7, R7, R13 ;  /* 0x0000000d07077221 */ /* 0x000fe20000000000 */
[----:B------:R0:W-:Y:S01]  /*0e70*/  STG.E desc[UR8][R4.64+0x4], R13 ;  /* 0x0000040d04007986 */ /* 0x0001e2000c101908 */
[----:B----4-:R-:W-:-:S04]  /*0e80*/  FMUL R8, R15, R8 ;  /* 0x000000080f087220 */ /* 0x010fc80000400000 */
[----:B------:R-:W-:Y:S01]  /*0e90*/  FADD R7, R7, R8 ;  /* 0x0000000807077221 */ /* 0x000fe20000000000 */
[----:B------:R0:W-:Y:S01]  /*0ea0*/  STG.E desc[UR8][R4.64+0x8], R8 ;  /* 0x0000080804007986 */ /* 0x0001e2000c101908 */
[----:B-1----:R-:W-:-:S04]  /*0eb0*/  FMUL R14, R14, R3 ;  /* 0x000000030e0e7220 */ /* 0x002fc80000400000 */
[----:B------:R-:W-:Y:S01]  /*0ec0*/  FADD R3, R7, R14 ;  /* 0x0000000e07037221 */ /* 0x000fe20000000000 */
[----:B------:R0:W-:Y:S01]  /*0ed0*/  STG.E desc[UR8][R4.64+0xc], R14 ;  /* 0x00000c0e04007986 */ /* 0x0001e2000c101908 */
[----:B------:R-:W-:Y:S05]  /*0ee0*/  BRA.U UP1, `(.L_x_8) ;  /* 0xfffffff9015c7547 */ /* 0x000fea000b83ffff */
.L_x_7:
[----:B------:R-:W-:Y:S05]  /*0ef0*/  BRA.U !UP0, `(.L_x_6) ;  /* 0x0000000508e87547 */ /* 0x000fea000b800000 */
[----:B------:R-:W1:Y:S01]  /*0f00*/  LDCU UR5, c[0x0][0x38c] ;  /* 0x00007180ff0577ac */ /* 0x000e620008000800 */
[----:B------:R-:W-:Y:S02]  /*0f10*/  UISETP.GE.U32.AND UP0, UPT, UR6, 0x4, UPT ;  /* 0x000000040600788c */ /* 0x000fe4000bf06070 */
[----:B-1----:R-:W-:-:S04]  /*0f20*/  ULOP3.LUT UR7, UR5, 0x3, URZ, 0xc0, !UPT ;  /* 0x0000000305077892 */ /* 0x002fc8000f8ec0ff */
[----:B------:R-:W-:-:S03]  /*0f30*/  UISETP.NE.AND UP1, UPT, UR7, URZ, UPT ;  /* 0x000000ff0700728c */ /* 0x000fc6000bf25270 */
[----:B------:R-:W-:Y:S08]  /*0f40*/  BRA.U !UP0, `(.L_x_9) ;  /* 0x0000000108ec7547 */ /* 0x000ff0000b800000 */
[----:B0-----:R-:W0:Y:S01]  /*0f50*/  LDC.64 R4, c[0x0][0x380] ;  /* 0x0000e000ff047b82 */ /* 0x001e220000000a00 */
[----:B------:R-:W-:Y:S01]  /*0f60*/  IADD3 R7, PT, PT, R6, UR4, RZ ;  /* 0x0000000406077c10 */ /* 0x000fe2000fffe0ff */
[----:B------:R-:W-:Y:S01]  /*0f70*/  HFMA2 R10, -RZ, RZ, 0.96630859375, -0.0022525787353515625 ;  /* 0x3bbb989dff0a7431 */ /* 0x000fe200000001ff */
[----:B------:R-:W1:Y:S03]  /*0f80*/  LDCU.64 UR10, c[0x0][0x380] ;  /* 0x00007000ff0a77ac */ /* 0x000e660008000a00 */
[----:B0-----:R-:W-:-:S05]  /*0f90*/  IMAD.WIDE.U32 R4, R7, 0x4, R4 ;  /* 0x0000000407047825 */ /* 0x001fca00078e0004 */
[----:B------:R-:W2:Y:S02]  /*0fa0*/  LDG.E R7, desc[UR8][R4.64] ;  /* 0x0000000804077981 */ /* 0x000ea4000c1e1900 */
[----:B--2---:R-:W-:Y:S01]  /*0fb0*/  FADD R9, R7, -R0 ;  /* 0x8000000007097221 */ /* 0x004fe20000000000 */
[----:B------:R-:W-:-:S03]  /*0fc0*/  MOV R7, 0x437c0000 ;  /* 0x437c000000077802 */ /* 0x000fc60000000f00 */
[----:B------:R-:W-:-:S04]  /*0fd0*/  FFMA.SAT R8, R9, R10, 0.5 ;  /* 0x3f00000009087423 */ /* 0x000fc8000000200a */
[----:B------:R-:W-:-:S04]  /*0fe0*/  FFMA.RM R11, R8, R7, 12582913 ;  /* 0x4b400001080b7423 */ /* 0x000fc80000004007 */
[C---:B------:R-:W-:Y:S01]  /*0ff0*/  FADD R8, R11.reuse, -12583039 ;  /* 0xcb40007f0b087421 */ /* 0x040fe20000000000 */
[----:B------:R-:W-:-:S03]  /*1000*/  SHF.L.U32 R11, R11, 0x17, RZ ;  /* 0x000000170b0b7819 */ /* 0x000fc600000006ff */
[----:B------:R-:W-:-:S04]  /*1010*/  FFMA R8, R9, 1.4426950216293334961, -R8 ;  /* 0x3fb8aa3b09087823 */ /* 0x000fc80000000808 */
[----:B------:R-:W-:Y:S01]  /*1020*/  FFMA R12, R9, 1.925963033500011079e-08, R8 ;  /* 0x32a57060090c7823 */ /* 0x000fe20000000008 */
[----:B------:R-:W-:-:S04]  /*1030*/  IADD3 R9, P0, PT, R6, UR4, RZ ;  /* 0x0000000406097c10 */ /* 0x000fc8000ff1e0ff */
[----:B------:R-:W-:Y:S01]  /*1040*/  IADD3.X R14, PT, PT, RZ, RZ, RZ, P0, !PT ;  /* 0x000000ffff0e7210 */ /* 0x000fe200007fe4ff */
[----:B------:R-:W0:Y:S01]  /*1050*/  MUFU.EX2 R12, R12 ;  /* 0x0000000c000c7308 */ /* 0x000e220000000800 */
[----:B-1----:R-:W-:-:S04]  /*1060*/  LEA R8, P0, R9, UR10, 0x2 ;  /* 0x0000000a09087c11 */ /* 0x002fc8000f8010ff */
[----:B------:R-:W-:Y:S01]  /*1070*/  LEA.HI.X R9, R9, UR11, R14, 0x2, P0 ;  /* 0x0000000b09097c11 */ /* 0x000fe200080f140e */
[----:B0-----:R-:W-:-:S05]  /*1080*/  FMUL R11, R11, R12 ;  /* 0x0000000c0b0b7220 */ /* 0x001fca0000400000 */
[----:B------:R0:W-:Y:S04]  /*1090*/  STG.E desc[UR8][R4.64], R11 ;  /* 0x0000000b04007986 */ /* 0x0001e8000c101908 */
[----:B------:R-:W2:Y:S04]  /*10a0*/  LDG.E R13, desc[UR8][R8.64+0x4] ;  /* 0x00000408080d7981 */ /* 0x000ea8000c1e1900 */
[----:B------:R-:W3:Y:S04]  /*10b0*/  LDG.E R15, desc[UR8][R8.64+0x8] ;  /* 0x00000808080f7981 */ /* 0x000ee8000c1e1900 */
[----:B------:R-:W4:Y:S01]  /*10c0*/  LDG.E R17, desc[UR8][R8.64+0xc] ;  /* 0x00000c0808117981 */ /* 0x000f22000c1e1900 */
[----:B------:R-:W-:Y:S01]  /*10d0*/  FADD R3, R3, R11 ;  /* 0x0000000b03037221 */ /* 0x000fe20000000000 */
[----:B------:R-:W-:Y:S01]  /*10e0*/  UIADD3 UR4, UPT, UPT, UR4, 0x4, URZ ;  /* 0x0000000404047890 */ /* 0x000fe2000fffe0ff */
[--C-:B--2---:R-:W-:Y:S01]  /*10f0*/  FADD R13, R13, -R0.reuse ;  /* 0x800000000d0d7221 */ /* 0x104fe20000000000 */
[----:B---3--:R-:W-:-:S03]  /*1100*/  FADD R15, R15, -R0 ;  /* 0x800000000f0f7221 */ /* 0x008fc60000000000 */
[-C--:B------:R-:W-:Y:S01]  /*1110*/  FFMA.SAT R12, R13, R10.reuse, 0.5 ;  /* 0x3f0000000d0c7423 */ /* 0x080fe2000000200a */
[----:B----4-:R-:W-:Y:S01]  /*1120*/  FADD R17, R17, -R0 ;  /* 0x8000000011117221 */ /* 0x010fe20000000000 */
[-C--:B------:R-:W-:Y:S02]  /*1130*/  FFMA.SAT R16, R15, R10.reuse, 0.5 ;  /* 0x3f0000000f107423 */ /* 0x080fe4000000200a */
[-C--:B------:R-:W-:Y:S01]  /*1140*/  FFMA.RM R12, R12, R7.reuse, 12582913 ;  /* 0x4b4000010c0c7423 */ /* 0x080fe20000004007 */
[----:B------:R-:W-:Y:S01]  /*1150*/  FFMA.SAT R10, R17, R10, 0.5 ;  /* 0x3f000000110a7423 */ /* 0x000fe2000000200a */
[-C--:B------:R-:W-:Y:S02]  /*1160*/  FFMA.RM R16, R16, R7.reuse, 12582913 ;  /* 0x4b40000110107423 */ /* 0x080fe40000004007 */
[C---:B------:R-:W-:Y:S01]  /*1170*/  FADD R14, R12.reuse, -12583039 ;  /* 0xcb40007f0c0e7421 */ /* 0x040fe20000000000 */
[----:B------:R-:W-:Y:S01]  /*1180*/  SHF.L.U32 R12, R12, 0x17, RZ ;  /* 0x000000170c0c7819 */ /* 0x000fe200000006ff */
[----:B------:R-:W-:Y:S01]  /*1190*/  FFMA.RM R10, R10, R7, 12582913 ;  /* 0x4b4000010a0a7423 */ /* 0x000fe20000004007 */
[C---:B0-----:R-:W-:Y:S01]  /*11a0*/  FADD R4, R16.reuse, -12583039 ;  /* 0xcb40007f10047421 */ /* 0x041fe20000000000 */
[----:B------:R-:W-:Y:S01]  /*11b0*/  FFMA R14, R13, 1.4426950216293334961, -R14 ;  /* 0x3fb8aa3b0d0e7823 */ /* 0x000fe2000000080e */
[----:B------:R-:W-:Y:S01]  /*11c0*/  SHF.L.U32 R16, R16, 0x17, RZ ;  /* 0x0000001710107819 */ /* 0x000fe200000006ff */
[C---:B------:R-:W-:Y:S01]  /*11d0*/  FADD R18, R10.reuse, -12583039 ;  /* 0xcb40007f0a127421 */ /* 0x040fe20000000000 */
[----:B------:R-:W-:Y:S01]  /*11e0*/  FFMA R4, R15, 1.4426950216293334961, -R4 ;  /* 0x3fb8aa3b0f047823 */ /* 0x000fe20000000804 */
[----:B------:R-:W-:Y:S01]  /*11f0*/  FFMA R14, R13, 1.925963033500011079e-08, R14 ;  /* 0x32a570600d0e7823 */ /* 0x000fe2000000000e */
[----:B------:R-:W-:Y:S01]  /*1200*/  SHF.L.U32 R10, R10, 0x17, RZ ;  /* 0x000000170a0a7819 */ /* 0x000fe200000006ff */
[----:B------:R-:W-:Y:S01]  /*1210*/  FFMA R18, R17, 1.4426950216293334961, -R18 ;  /* 0x3fb8aa3b11127823 */ /* 0x000fe20000000812 */
[----:B------:R-:W-:Y:S01]  /*1220*/  FFMA R4, R15, 1.925963033500011079e-08, R4 ;  /* 0x32a570600f047823 */ /* 0x000fe20000000004 */
[----:B------:R-:W0:Y:S02]  /*1230*/  MUFU.EX2 R5, R14 ;  /* 0x0000000e00057308 */ /* 0x000e240000000800 */
[----:B------:R-:W-:-:S06]  /*1240*/  FFMA R18, R17, 1.925963033500011079e-08, R18 ;  /* 0x32a5706011127823 */ /* 0x000fcc0000000012 */
[----:B------:R-:W1:Y:S08]  /*1250*/  MUFU.EX2 R7, R4 ;  /* 0x0000000400077308 */ /* 0x000e700000000800 */
[----:B------:R-:W2:Y:S01]  /*1260*/  MUFU.EX2 R13, R18 ;  /* 0x00000012000d7308 */ /* 0x000ea20000000800 */
[----:B0-----:R-:W-:-:S04]  /*1270*/  FMUL R5, R12, R5 ;  /* 0x000000050c057220 */ /* 0x001fc80000400000 */
[----:B------:R-:W-:Y:S01]  /*1280*/  FADD R3, R3, R5 ;  /* 0x0000000503037221 */ /* 0x000fe20000000000 */
[----:B------:R3:W-:Y:S01]  /*1290*/  STG.E desc[UR8][R8.64+0x4], R5 ;  /* 0x0000040508007986 */ /* 0x0007e2000c101908 */
[----:B-1----:R-:W-:-:S04]  /*12a0*/  FMUL R7, R16, R7 ;  /* 0x0000000710077220 */ /* 0x002fc80000400000 */
[----:B------:R-:W-:Y:S01]  /*12b0*/  FADD R3, R3, R7 ;  /* 0x0000000703037221 */ /* 0x000fe20000000000 */
[----:B------:R3:W-:Y:S01]  /*12c0*/  STG.E desc[UR8][R8.64+0x8], R7 ;  /* 0x0000080708007986 */ /* 0x0007e2000c101908 */
[----:B--2---:R-:W-:-:S04]  /*12d0*/  FMUL R10, R10, R13 ;  /* 0x0000000d0a0a7220 */ /* 0x004fc80000400000 */
[----:B------:R-:W-:Y:S01]  /*12e0*/  FADD R3, R3, R10 ;  /* 0x0000000a03037221 */ /* 0x000fe20000000000 */
[----:B------:R3:W-:Y:S06]  /*12f0*/  STG.E desc[UR8][R8.64+0xc], R10 ;  /* 0x00000c0a08007986 */ /* 0x0007ec000c101908 */
.L_x_9:
[----:B------:R-:W-:Y:S05]  /*1300*/  BRA.U !UP1, `(.L_x_6) ;  /* 0x0000000109e47547 */ /* 0x000fea000b800000 */
[----:B------:R-:W-:Y:S02]  /*1310*/  UISETP.NE.AND UP0, UPT, UR7, 0x1, UPT ;  /* 0x000000010700788c */ /* 0x000fe4000bf05270 */
[----:B------:R-:W-:-:S04]  /*1320*/  ULOP3.LUT UR5, UR5, 0x1, URZ, 0xc0, !UPT ;  /* 0x0000000105057892 */ /* 0x000fc8000f8ec0ff */
[----:B------:R-:W-:-:S03]  /*1330*/  UISETP.NE.U32.AND UP1, UPT, UR5, 0x1, UPT ;  /* 0x000000010500788c */ /* 0x000fc6000bf25070 */
[----:B------:R-:W-:Y:S08]  /*1340*/  BRA.U !UP0, `(.L_x_10) ;  /* 0x00000001088c7547 */ /* 0x000ff0000b800000 */
[----:B0--3--:R-:W0:Y:S01]  /*1350*/  LDC.64 R4, c[0x0][0x380] ;  /* 0x0000e000ff047b82 */ /* 0x009e220000000a00 */
[----:B------:R-:W-:Y:S01]  /*1360*/  IADD3 R7, PT, PT, R6, UR4, RZ ;  /* 0x0000000406077c10 */ /* 0x000fe2000fffe0ff */
[----:B------:R-:W-:Y:S01]  /*1370*/  HFMA2 R12, -RZ, RZ, 0.96630859375, -0.0022525787353515625 ;  /* 0x3bbb989dff0c7431 */ /* 0x000fe200000001ff */
[----:B------:R-:W-:Y:S01]  /*1380*/  MOV R13, 0x437c0000 ;  /* 0x437c0000000d7802 */ /* 0x000fe20000000f00 */
[----:B------:R-:W1:Y:S02]  /*1390*/  LDCU.64 UR6, c[0x0][0x380] ;  /* 0x00007000ff0677ac */ /* 0x000e640008000a00 */
[----:B0-----:R-:W-:-:S05]  /*13a0*/  IMAD.WIDE.U32 R4, R7, 0x4, R4 ;  /* 0x0000000407047825 */ /* 0x001fca00078e0004 */
[----:B------:R-:W2:Y:S01]  /*13b0*/  LDG.E R7, desc[UR8][R4.64] ;  /* 0x0000000804077981 */ /* 0x000ea2000c1e1900 */
[----:B------:R-:W-:-:S04]  /*13c0*/  IADD3 R11, P0, PT, R6, UR4, RZ ;  /* 0x00000004060b7c10 */ /* 0x000fc8000ff1e0ff */
[----:B------:R-:W-:Y:S01]  /*13d0*/  IADD3.X R14, PT, PT, RZ, RZ, RZ, P0, !PT ;  /* 0x000000ffff0e7210 */ /* 0x000fe200007fe4ff */
[----:B--2---:R-:W-:-:S04]  /*13e0*/  FADD R7, R7, -R0 ;  /* 0x8000000007077221 */ /* 0x004fc80000000000 */
[----:B------:R-:W-:-:S04]  /*13f0*/  FFMA.SAT R8, R7, R12, 0.5 ;  /* 0x3f00000007087423 */ /* 0x000fc8000000200c */
[----:B------:R-:W-:-:S04]  /*1400*/  FFMA.RM R9, R8, R13, 12582913 ;  /* 0x4b40000108097423 */ /* 0x000fc8000000400d */
[C---:B------:R-:W-:Y:S01]  /*1410*/  FADD R8, R9.reuse, -12583039 ;  /* 0xcb40007f09087421 */ /* 0x040fe20000000000 */
[----:B------:R-:W-:-:S03]  /*1420*/  SHF.L.U32 R10, R9, 0x17, RZ ;  /* 0x00000017090a7819 */ /* 0x000fc600000006ff */
[----:B------:R-:W-:-:S04]  /*1430*/  FFMA R8, R7, 1.4426950216293334961, -R8 ;  /* 0x3fb8aa3b07087823 */ /* 0x000fc80000000808 */
[----:B------:R-:W-:Y:S01]  /*1440*/  FFMA R7, R7, 1.925963033500011079e-08, R8 ;  /* 0x32a5706007077823 */ /* 0x000fe20000000008 */
[----:B-1----:R-:W-:-:S04]  /*1450*/  LEA R8, P0, R11, UR6, 0x2 ;  /* 0x000000060b087c11 */ /* 0x002fc8000f8010ff */
[----:B------:R-:W-:Y:S01]  /*1460*/  LEA.HI.X R9, R11, UR7, R14, 0x2, P0 ;  /* 0x000000070b097c11 */ /* 0x000fe200080f140e */
[----:B------:R-:W0:Y:S02]  /*1470*/  MUFU.EX2 R7, R7 ;  /* 0x0000000700077308 */ /* 0x000e240000000800 */
[----:B0-----:R-:W-:-:S05]  /*1480*/  FMUL R10, R10, R7 ;  /* 0x000000070a0a7220 */ /* 0x001fca0000400000 */
[----:B------:R1:W-:Y:S04]  /*1490*/  STG.E desc[UR8][R4.64], R10 ;  /* 0x0000000a04007986 */ /* 0x0003e8000c101908 */
[----:B------:R-:W2:Y:S01]  /*14a0*/  LDG.E R11, desc[UR8][R8.64+0x4] ;  /* 0x00000408080b7981 */ /* 0x000ea2000c1e1900 */
[----:B------:R-:W-:Y:S01]  /*14b0*/  FADD R3, R3, R10 ;  /* 0x0000000a03037221 */ /* 0x000fe20000000000 */
[----:B------:R-:W-:Y:S01]  /*14c0*/  UIADD3 UR4, UPT, UPT, UR4, 0x2, URZ ;  /* 0x0000000204047890 */ /* 0x000fe2000fffe0ff */
[----:B--2---:R-:W-:-:S04]  /*14d0*/  FADD R11, R11, -R0 ;  /* 0x800000000b0b7221 */ /* 0x004fc80000000000 */
[----:B------:R-:W-:-:S04]  /*14e0*/  FFMA.SAT R12, R11, R12, 0.5 ;  /* 0x3f0000000b0c7423 */ /* 0x000fc8000000200c */
[----:B------:R-:W-:-:S04]  /*14f0*/  FFMA.RM R12, R12, R13, 12582913 ;  /* 0x4b4000010c0c7423 */ /* 0x000fc8000000400d */
[C---:B------:R-:W-:Y:S01]  /*1500*/  FADD R14, R12.reuse, -12583039 ;  /* 0xcb40007f0c0e7421 */ /* 0x040fe20000000000 */
[----:B------:R-:W-:-:S03]  /*1510*/  SHF.L.U32 R12, R12, 0x17, RZ ;  /* 0x000000170c0c7819 */ /* 0x000fc600000006ff */
[----:B------:R-:W-:-:S04]  /*1520*/  FFMA R14, R11, 1.4426950216293334961, -R14 ;  /* 0x3fb8aa3b0b0e7823 */ /* 0x000fc8000000080e */
[----:B------:R-:W-:-:S04]  /*1530*/  FFMA R14, R11, 1.925963033500011079e-08, R14 ;  /* 0x32a570600b0e7823 */ /* 0x000fc8000000000e */
[----:B------:R-:W0:Y:S02]  /*1540*/  MUFU.EX2 R7, R14 ;  /* 0x0000000e00077308 */ /* 0x000e240000000800 */
[----:B0-----:R-:W-:-:S04]  /*1550*/  FMUL R7, R12, R7 ;  /* 0x000000070c077220 */ /* 0x001fc80000400000 */
[----:B------:R-:W-:Y:S01]  /*1560*/  FADD R3, R3, R7 ;  /* 0x0000000703037221 */ /* 0x000fe20000000000 */
[----:B------:R1:W-:Y:S06]  /*1570*/  STG.E desc[UR8][R8.64+0x4], R7 ;  /* 0x0000040708007986 */ /* 0x0003ec000c101908 */
.L_x_10:
[----:B------:R-:W-:Y:S05]  /*1580*/  BRA.U UP1, `(.L_x_6) ;  /* 0x0000000101447547 */ /* 0x000fea000b800000 */
[----:B01-3--:R-:W0:Y:S01]  /*1590*/  LDC.64 R4, c[0x0][0x380] ;  /* 0x0000e000ff047b82 */ /* 0x00be220000000a00 */
[----:B------:R-:W-:-:S05]  /*15a0*/  IADD3 R7, PT, PT, R6, UR4, RZ ;  /* 0x0000000406077c10 */ /* 0x000fca000fffe0ff */
[----:B0-----:R-:W-:-:S05]  /*15b0*/  IMAD.WIDE.U32 R4, R7, 0x4, R4 ;  /* 0x0000000407047825 */ /* 0x001fca00078e0004 */
[----:B------:R-:W2:Y:S01]  /*15c0*/  LDG.E R7, desc[UR8][R4.64] ;  /* 0x0000000804077981 */ /* 0x000ea2000c1e1900 */
[----:B------:R-:W-:Y:S01]  /*15d0*/  HFMA2 R6, -RZ, RZ, 0.96630859375, -0.0022525787353515625 ;  /* 0x3bbb989dff067431 */ /* 0x000fe200000001ff */
[----:B------:R-:W-:Y:S01]  /*15e0*/  MOV R9, 0x437c0000 ;  /* 0x437c000000097802 */ /* 0x000fe20000000f00 */
        /* <DEDUP_REMOVED lines=11> */
.L_x_6:
[----:B-1-3--:R-:W1:Y:S02]  /*16a0*/  LDC R9, c[0x0][0x38c] ;  /* 0x0000e300ff097b82 */ /* 0x00ae640000000800 */
[----:B-1----:R-:W-:-:S13]  /*16b0*/  ISETP.GE.AND P0, PT, R9, 0x1, PT ;  /* 0x000000010900780c */ /* 0x002fda0003f06270 */
[----:B------:R-:W-:Y:S05]  /*16c0*/  @!P0 EXIT ;  /* 0x000000000000894d */ /* 0x000fea0003800000 */
[C---:B------:R-:W-:Y:S01]  /*16d0*/  ISETP.GE.U32.AND P0, PT, R9.reuse, 0x10, PT ;  /* 0x000000100900780c */ /* 0x040fe20003f06070 */
[----:B------:R-:W-:Y:S02]  /*16e0*/  HFMA2 R7, -RZ, RZ, 0, 0 ;  /* 0x00000000ff077431 */ /* 0x000fe400000001ff */
[----:B------:R-:W-:Y:S01]  /*16f0*/  IMAD R2, R2, R9, RZ ;  /* 0x0000000902027224 */ /* 0x000fe200078e02ff */
[----:B0-----:R-:W-:-:S09]  /*1700*/  LOP3.LUT R8, R9, 0xf, RZ, 0xc0, !PT ;  /* 0x0000000f09087812 */ /* 0x001fd200078ec0ff */
[----:B------:R-:W-:Y:S05]  /*1710*/  @!P0 BRA `(.L_x_11) ;  /* 0x0000001000108947 */ /* 0x000fea0003800000 */
[----:B--2---:R-:W0:Y:S01]  /*1720*/  LDC.64 R4, c[0x0][0x380] ;  /* 0x0000e000ff047b82 */ /* 0x004e220000000a00 */
[----:B------:R-:W-:-:S04]  /*1730*/  LOP3.LUT R7, R9, 0x7ffffff0, RZ, 0xc0, !PT ;  /* 0x7ffffff009077812 */ /* 0x000fc800078ec0ff */
[----:B------:R-:W-:Y:S01]  /*1740*/  IADD3 R6, PT, PT, -R7, RZ, RZ ;  /* 0x000000ff07067210 */ /* 0x000fe20007ffe1ff */
[----:B0-----:R-:W-:-:S03]  /*1750*/  IMAD.WIDE.U32 R4, R2, 0x4, R4 ;  /* 0x0000000402047825 */ /* 0x001fc600078e0004 */
[----:B------:R-:W-:-:S04]  /*1760*/  IADD3 R0, P0, PT, R4, 0x20, RZ ;  /* 0x0000002004007810 */ /* 0x000fc80007f1e0ff */
[----:B------:R-:W-:-:S09]  /*1770*/  IADD3.X R9, PT, PT, RZ, R5, RZ, P0, !PT ;  /* 0x00000005ff097210 */ /* 0x000fd200007fe4ff */
.L_x_44:
[----:B0-----:R-:W-:Y:S02]  /*1780*/  MOV R4, R0 ;  /* 0x0000000000047202 */ /* 0x001fe40000000f00 */
[----:B------:R-:W-:-:S05]  /*1790*/  MOV R5, R9 ;  /* 0x0000000900057202 */ /* 0x000fca0000000f00 */
[----:B------:R-:W2:Y:S01]  /*17a0*/  LDG.E R0, desc[UR8][R4.64+-0x20] ;  /* 0xffffe00804007981 */ /* 0x000ea2000c1e1900 */
[----:B------:R-:W0:Y:S01]  /*17b0*/  MUFU.RCP R10, R3 ;  /* 0x00000003000a7308 */ /* 0x000e220000001000 */
[----:B------:R-:W-:Y:S01]  /*17c0*/  IADD3 R6, PT, PT, R6, 0x10, RZ ;  /* 0x0000001006067810 */ /* 0x000fe20007ffe0ff */
[----:B------:R-:W-:Y:S03]  /*17d0*/  BSSY.RECONVERGENT B2, `(.L_x_12) ;  /* 0x000000c000027945 */ /* 0x000fe60003800200 */
[----:B------:R-:W-:Y:S01]  /*17e0*/  ISETP.NE.AND P2, PT, R6, RZ, PT ;  /* 0x000000ff0600720c */ /* 0x000fe20003f45270 */
[----:B0-----:R-:W-:-:S04]  /*17f0*/  FFMA R9, R10, -R3, 1 ;  /* 0x3f8000000a097423 */ /* 0x001fc80000000803 */
[----:B------:R-:W-:Y:S01]  /*1800*/  FFMA R9, R10, R9, R10 ;  /* 0x000000090a097223 */ /* 0x000fe2000000000a */
[----:B--2---:R-:W0:Y:S03]  /*1810*/  FCHK P0, R0, R3 ;  /* 0x0000000300007302 */ /* 0x004e260000000000 */
[----:B------:R-:W-:-:S04]  /*1820*/  FFMA R10, R0, R9, RZ ;  /* 0x00000009000a7223 */ /* 0x000fc800000000ff */
[----:B------:R-:W-:-:S04]  /*1830*/  FFMA R11, R10, -R3, R0 ;  /* 0x800000030a0b7223 */ /* 0x000fc80000000000 */
[----:B------:R-:W-:Y:S01]  /*1840*/  FFMA R9, R9, R11, R10 ;  /* 0x0000000b09097223 */ /* 0x000fe2000000000a */
[----:B0-----:R-:W-:Y:S06]  /*1850*/  @!P0 BRA `(.L_x_13) ;  /* 0x00000000000c8947 */ /* 0x001fec0003800000 */
[----:B------:R-:W-:-:S07]  /*1860*/  MOV R12, 0x1880 ;  /* 0x00001880000c7802 */ /* 0x000fce0000000f00 */
[----:B------:R-:W-:Y:S05]  /*1870*/  CALL.REL.NOINC `($__internal_0_$__cuda_sm3x_div_rn_noftz_f32_slowpath) ;  /* 0x0000001c00887944 */ /* 0x000fea0003c00000 */
[----:B------:R-:W-:-:S07]  /*1880*/  MOV R9, R11 ;  /* 0x0000000b00097202 */ /* 0x000fce0000000f00 */
.L_x_13:
[----:B------:R-:W-:Y:S05]  /*1890*/  BSYNC.RECONVERGENT B2 ;  /* 0x0000000000027941 */ /* 0x000fea0003800200 */
.L_x_12:
[----:B------:R-:W2:Y:S01]  /*18a0*/  LDG.E R13, desc[UR8][R4.64+-0x1c] ;  /* 0xffffe408040d7981 */ /* 0x000ea2000c1e1900 */
[----:B------:R-:W0:Y:S01]  /*18b0*/  MUFU.RCP R0, R3 ;  /* 0x0000000300007308 */ /* 0x000e220000001000 */
[----:B------:R-:W-:Y:S02]  /*18c0*/  BSSY.RECONVERGENT B2, `(.L_x_14) ;  /* 0x000000c000027945 */ /* 0x000fe40003800200 */
[----:B------:R1:W-:Y:S01]  /*18d0*/  STG.E desc[UR8][R4.64+-0x20], R9 ;  /* 0xffffe00904007986 */ /* 0x0003e2000c101908 */
[----:B0-----:R-:W-:-:S04]  /*18e0*/  FFMA R11, R0, -R3, 1 ;  /* 0x3f800000000b7423 */ /* 0x001fc80000000803 */
[----:B------:R-:W-:Y:S01]  /*18f0*/  FFMA R0, R0, R11, R0 ;  /* 0x0000000b00007223 */ /* 0x000fe20000000000 */
[----:B--2---:R-:W0:Y:S03]  /*1900*/  FCHK P0, R13, R3 ;  /* 0x000000030d007302 */ /* 0x004e260000000000 */
[----:B------:R-:W-:-:S04]  /*1910*/  FFMA R10, R0, R13, RZ ;  /* 0x0000000d000a7223 */ /* 0x000fc800000000ff */
[----:B------:R-:W-:-:S04]  /*1920*/  FFMA R11, R10, -R3, R13 ;  /* 0x800000030a0b7223 */ /* 0x000fc8000000000d */
[----:B------:R-:W-:Y:S01]  /*1930*/  FFMA R11, R0, R11, R10 ;  /* 0x0000000b000b7223 */ /* 0x000fe2000000000a */
[----:B01----:R-:W-:Y:S06]  /*1940*/  @!P0 BRA `(.L_x_15) ;  /* 0x00000000000c8947 */ /* 0x003fec0003800000 */
[----:B------:R-:W-:Y:S02]  /*1950*/  MOV R0, R13 ;  /* 0x0000000d00007202 */ /* 0x000fe40000000f00 */
[----:B------:R-:W-:-:S07]  /*1960*/  MOV R12, 0x1980 ;  /* 0x00001980000c7802 */ /* 0x000fce0000000f00 */
[----:B------:R-:W-:Y:S05]  /*1970*/  CALL.REL.NOINC `($__internal_0_$__cuda_sm3x_div_rn_noftz_f32_slowpath) ;  /* 0x0000001c00487944 */ /* 0x000fea0003c00000 */
.L_x_15:
[----:B------:R-:W-:Y:S05]  /*1980*/  BSYNC.RECONVERGENT B2 ;  /* 0x0000000000027941 */ /* 0x000fea0003800200 */
.L_x_14:
        /* <DEDUP_REMOVED lines=14> */
[----:B------:R-:W-:-:S07]  /*1a70*/  MOV R9, R11 ;  /* 0x0000000b00097202 */ /* 0x000fce0000000f00 */
.L_x_17:
[----:B------:R-:W-:Y:S05]  /*1a80*/  BSYNC.RECONVERGENT B2 ;  /* 0x0000000000027941 */ /* 0x000fea0003800200 */
.L_x_16:
        /* <DEDUP_REMOVED lines=14> */
.L_x_19:
[----:B------:R-:W-:Y:S05]  /*1b70*/  BSYNC.RECONVERGENT B2 ;  /* 0x0000000000027941 */ /* 0x000fea0003800200 */
.L_x_18:
        /* <DEDUP_REMOVED lines=15> */
.L_x_21:
[----:B------:R-:W-:Y:S05]  /*1c70*/  BSYNC.RECONVERGENT B2 ;  /* 0x0000000000027941 */ /* 0x000fea0003800200 */
.L_x_20:
        /* <DEDUP_REMOVED lines=14> */
.L_x_23:
[----:B------:R-:W-:Y:S05]  /*1d60*/  BSYNC.RECONVERGENT B2 ;  /* 0x0000000000027941 */ /* 0x000fea0003800200 */
.L_x_22:
        /* <DEDUP_REMOVED lines=15> */
.L_x_25:
[----:B------:R-:W-:Y:S05]  /*1e60*/  BSYNC.RECONVERGENT B2 ;  /* 0x0000000000027941 */ /* 0x000fea0003800200 */
.L_x_24:
        /* <DEDUP_REMOVED lines=14> */
.L_x_27:
[----:B------:R-:W-:Y:S05]  /*1f50*/  BSYNC.RECONVERGENT B2 ;  /* 0x0000000000027941 */ /* 0x000fea0003800200 */
.L_x_26:
        /* <DEDUP_REMOVED lines=15> */
.L_x_29:
[----:B------:R-:W-:Y:S05]  /*2050*/  BSYNC.RECONVERGENT B2 ;  /* 0x0000000000027941 */ /* 0x000fea0003800200 */
.L_x_28:
        /* <DEDUP_REMOVED lines=14> */
.L_x_31:
[----:B------:R-:W-:Y:S05]  /*2140*/  BSYNC.RECONVERGENT B2 ;  /* 0x0000000000027941 */ /* 0x000fea0003800200 */
.L_x_30:
        /* <DEDUP_REMOVED lines=15> */
.L_x_33:
[----:B------:R-:W-:Y:S05]  /*2240*/  BSYNC.RECONVERGENT B2 ;  /* 0x0000000000027941 */ /* 0x000fea0003800200 */
.L_x_32:
        /* <DEDUP_REMOVED lines=14> */
.L_x_35:
[----:B------:R-:W-:Y:S05]  /*2330*/  BSYNC.RECONVERGENT B2 ;  /* 0x0000000000027941 */ /* 0x000fea0003800200 */
.L_x_34:
        /* <DEDUP_REMOVED lines=15> */
.L_x_37:
[----:B------:R-:W-:Y:S05]  /*2430*/  BSYNC.RECONVERGENT B2 ;  /* 0x0000000000027941 */ /* 0x000fea0003800200 */
.L_x_36:
        /* <DEDUP_REMOVED lines=14> */
.L_x_39:
[----:B------:R-:W-:Y:S05]  /*2520*/  BSYNC.RECONVERGENT B2 ;  /* 0x0000000000027941 */ /* 0x000fea0003800200 */
.L_x_38:
        /* <DEDUP_REMOVED lines=15> */
.L_x_41:
[----:B------:R-:W-:Y:S05]  /*2620*/  BSYNC.RECONVERGENT B2 ;  /* 0x0000000000027941 */ /* 0x000fea0003800200 */
.L_x_40:
        /* <DEDUP_REMOVED lines=14> */
.L_x_43:
[----:B------:R-:W-:Y:S05]  /*2710*/  BSYNC.RECONVERGENT B2 ;  /* 0x0000000000027941 */ /* 0x000fea0003800200 */
.L_x_42:
[----:B------:R0:W-:Y:S01]  /*2720*/  STG.E desc[UR8][R4.64+0x1c], R11 ;  /* 0x00001c0b04007986 */ /* 0x0001e2000c101908 */
[----:B------:R-:W-:-:S04]  /*2730*/  IADD3 R0, P0, PT, R4, 0x40, RZ ;  /* 0x0000004004007810 */ /* 0x000fc80007f1e0ff */
[----:B------:R-:W-:Y:S01]  /*2740*/  IADD3.X R9, PT, PT, RZ, R5, RZ, P0, !PT ;  /* 0x00000005ff097210 */ /* 0x000fe200007fe4ff */
[----:B------:R-:W-:Y:S08]  /*2750*/  @P2 BRA `(.L_x_44) ;  /* 0xfffffff000082947 */ /* 0x000ff0000383ffff */
.L_x_11:
[----:B------:R-:W-:-:S13]  /*2760*/  ISETP.NE.AND P0, PT, R8, RZ, PT ;  /* 0x000000ff0800720c */ /* 0x000fda0003f05270 */
[----:B------:R-:W-:Y:S05]  /*2770*/  @!P0 EXIT ;  /* 0x000000000000894d */ /* 0x000fea0003800000 */
[----:B------:R-:W1:Y:S01]  /*2780*/  LDCU UR4, c[0x0][0x38c] ;  /* 0x00007180ff0477ac */ /* 0x000e620008000800 */
[----:B------:R-:W-:Y:S01]  /*2790*/  ISETP.GE.U32.AND P0, PT, R8, 0x8, PT ;  /* 0x000000080800780c */ /* 0x000fe20003f06070 */
[----:B-1----:R-:W-:-:S12]  /*27a0*/  ULOP3.LUT UR4, UR4, 0x7, URZ, 0xc0, !UPT ;  /* 0x0000000704047892 */ /* 0x002fd8000f8ec0ff */
[----:B------:R-:W-:Y:S05]  /*27b0*/  @!P0 BRA `(.L_x_45) ;  /* 0x0000000800148947 */ /* 0x000fea0003800000 */
[----:B------:R-:W1:Y:S01]  /*27c0*/  LDC.64 R8, c[0x0][0x380] ;  /* 0x0000e000ff087b82 */ /* 0x000e620000000a00 */
[----:B0-2---:R-:W-:-:S05]  /*27d0*/  IADD3 R5, PT, PT, R2, R7, RZ ;  /* 0x0000000702057210 */ /* 0x005fca0007ffe0ff */
[----:B-1----:R-:W-:-:S05]  /*27e0*/  IMAD.WIDE.U32 R8, R5, 0x4, R8 ;  /* 0x0000000405087825 */ /* 0x002fca00078e0008 */
[----:B------:R-:W2:Y:S01]  /*27f0*/  LDG.E R13, desc[UR8][R8.64] ;  /* 0x00000008080d7981 */ /* 0x000ea2000c1e1900 */
[----:B------:R-:W0:Y:S01]  /*2800*/  MUFU.RCP R0, R3 ;  /* 0x0000000300007308 */ /* 0x000e220000001000 */
[----:B------:R-:W-:Y:S01]  /*2810*/  BSSY.RECONVERGENT B2, `(.L_x_46) ;  /* 0x000000b000027945 */ /* 0x000fe20003800200 */
[----:B0-----:R-:W-:-:S04]  /*2820*/  FFMA R5, R0, -R3, 1 ;  /* 0x3f80000000057423 */ /* 0x001fc80000000803 */
[----:B------:R-:W-:Y:S02]  /*2830*/  FFMA R0, R0, R5, R0 ;  /* 0x0000000500007223 */ /* 0x000fe40000000000 */
[----:B--2---:R-:W0:Y:S02]  /*2840*/  FCHK P0, R13, R3 ;  /* 0x000000030d007302 */ /* 0x004e240000000000 */
[----:B------:R-:W-:-:S04]  /*2850*/  FFMA R4, R0, R13, RZ ;  /* 0x0000000d00047223 */ /* 0x000fc800000000ff */
[----:B------:R-:W-:-:S04]  /*2860*/  FFMA R5, R4, -R3, R13 ;  /* 0x8000000304057223 */ /* 0x000fc8000000000d */
[----:B------:R-:W-:Y:S01]  /*2870*/  FFMA R11, R0, R5, R4 ;  /* 0x00000005000b7223 */ /* 0x000fe20000000004 */
[----:B0-----:R-:W-:Y:S06]  /*2880*/  @!P0 BRA `(.L_x_47) ;  /* 0x00000000000c8947 */ /* 0x001fec0003800000 */
[----:B------:R-:W-:Y:S02]  /*2890*/  MOV R0, R13 ;  /* 0x0000000d00007202 */ /* 0x000fe40000000f00 */
[----:B------:R-:W-:-:S07]  /*28a0*/  MOV R12, 0x28c0 ;  /* 0x000028c0000c7802 */ /* 0x000fce0000000f00 */
[----:B------:R-:W-:Y:S05]  /*28b0*/  CALL.REL.NOINC `($__internal_0_$__cuda_sm3x_div_rn_noftz_f32_slowpath) ;  /* 0x0000000c00787944 */ /* 0x000fea0003c00000 */
.L_x_47:
[----:B------:R-:W-:Y:S05]  /*28c0*/  BSYNC.RECONVERGENT B2 ;  /* 0x0000000000027941 */ /* 0x000fea0003800200 */
.L_x_46:
[----:B------:R-:W0:Y:S01]  /*28d0*/  LDCU.64 UR6, c[0x0][0x380] ;  /* 0x00007000ff0677ac */ /* 0x000e220008000a00 */
[----:B------:R-:W-:Y:S01]  /*28e0*/  IADD3 R0, P0, PT, R2, R7, RZ ;  /* 0x0000000702007210 */ /* 0x000fe20007f1e0ff */
[----:B------:R1:W-:Y:S03]  /*28f0*/  STG.E desc[UR8][R8.64], R11 ;  /* 0x0000000b08007986 */ /* 0x0003e6000c101908 */
[----:B------:R-:W-:Y:S02]  /*2900*/  IADD3.X R5, PT, PT, RZ, RZ, RZ, P0, !PT ;  /* 0x000000ffff057210 */ /* 0x000fe400007fe4ff */
[----:B0-----:R-:W-:-:S04]  /*2910*/  LEA R4, P0, R0, UR6, 0x2 ;  /* 0x0000000600047c11 */ /* 0x001fc8000f8010ff */
[----:B------:R-:W-:-:S05]  /*2920*/  LEA.HI.X R5, R0, UR7, R5, 0x2, P0 ;  /* 0x0000000700057c11 */ /* 0x000fca00080f1405 */
        /* <DEDUP_REMOVED lines=14> */
.L_x_49:
[----:B------:R-:W-:Y:S05]  /*2a10*/  BSYNC.RECONVERGENT B2 ;  /* 0x0000000000027941 */ /* 0x000fea0003800200 */
.L_x_48:
        /* <DEDUP_REMOVED lines=15> */
.L_x_51:
[----:B------:R-:W-:Y:S05]  /*2b10*/  BSYNC.RECONVERGENT B2 ;  /* 0x0000000000027941 */ /* 0x000fea0003800200 */
.L_x_50:
        /* <DEDUP_REMOVED lines=14> */
.L_x_53:
[----:B------:R-:W-:Y:S05]  /*2c00*/  BSYNC.RECONVERGENT B2 ;  /* 0x0000000000027941 */ /* 0x000fea0003800200 */
.L_x_52:
        /* <DEDUP_REMOVED lines=15> */
.L_x_55:
[----:B------:R-:W-:Y:S05]  /*2d00*/  BSYNC.RECONVERGENT B2 ;  /* 0x0000000000027941 */ /* 0x000fea0003800200 */
.L_x_54:
        /* <DEDUP_REMOVED lines=14> */
.L_x_57:
[----:B------:R-:W-:Y:S05]  /*2df0*/  BSYNC.RECONVERGENT B2 ;  /* 0x0000000000027941 */ /* 0x000fea0003800200 */
.L_x_56:
        /* <DEDUP_REMOVED lines=15> */
.L_x_59:
[----:B------:R-:W-:Y:S05]  /*2ef0*/  BSYNC.RECONVERGENT B2 ;  /* 0x0000000000027941 */ /* 0x000fea0003800200 */
.L_x_58:
        /* <DEDUP_REMOVED lines=14> */
.L_x_61:
[----:B------:R-:W-:Y:S05]  /*2fe0*/  BSYNC.RECONVERGENT B2 ;  /* 0x0000000000027941 */ /* 0x000fea0003800200 */
.L_x_60:
[----:B------:R1:W-:Y:S01]  /*2ff0*/  STG.E desc[UR8][R4.64+0x1c], R11 ;  /* 0x00001c0b04007986 */ /* 0x0003e2000c101908 */
[----:B------:R-:W-:-:S07]  /*3000*/  IADD3 R7, PT, PT, R7, 0x8, RZ ;  /* 0x0000000807077810 */ /* 0x000fce0007ffe0ff */
.L_x_45:
[----:B------:R-:W-:-:S13]  /*3010*/  ISETP.NE.AND P0, PT, RZ, UR4, PT ;  /* 0x00000004ff007c0c */ /* 0x000fda000bf05270 */
[----:B------:R-:W-:Y:S05]  /*3020*/  @!P0 EXIT ;  /* 0x000000000000894d */ /* 0x000fea0003800000 */
[----:B------:R-:W3:Y:S01]  /*3030*/  LDCU UR5, c[0x0][0x38c] ;  /* 0x00007180ff0577ac */ /* 0x000ee20008000800 */
[----:B------:R-:W-:Y:S02]  /*3040*/  UISETP.GE.U32.AND UP0, UPT, UR4, 0x4, UPT ;  /* 0x000000040400788c */ /* 0x000fe4000bf06070 */
[----:B---3--:R-:W-:-:S07]  /*3050*/  ULOP3.LUT UR5, UR5, 0x3, URZ, 0xc0, !UPT ;  /* 0x0000000305057892 */ /* 0x008fce000f8ec0ff */
[----:B------:R-:W-:Y:S05]  /*3060*/  BRA.U !UP0, `(.L_x_62) ;  /* 0x00000005081c7547 */ /* 0x000fea000b800000 */
[----:B------:R-:W3:Y:S01]  /*3070*/  LDC.64 R8, c[0x0][0x380] ;  /* 0x0000e000ff087b82 */ /* 0x000ee20000000a00 */
[----:B012---:R-:W-:-:S05]  /*3080*/  IADD3 R5, PT, PT, R2, R7, RZ ;  /* 0x0000000702057210 */ /* 0x007fca0007ffe0ff */
[----:B---3--:R-:W-:-:S05]  /*3090*/  IMAD.WIDE.U32 R8, R5, 0x4, R8 ;  /* 0x0000000405087825 */ /* 0x008fca00078e0008 */
        /* <DEDUP_REMOVED lines=13> */
.L_x_64:
[----:B------:R-:W-:Y:S05]  /*3170*/  BSYNC.RECONVERGENT B2 ;  /* 0x0000000000027941 */ /* 0x000fea0003800200 */
.L_x_63:
        /* <DEDUP_REMOVED lines=20> */
.L_x_66:
[----:B------:R-:W-:Y:S05]  /*32c0*/  BSYNC.RECONVERGENT B2 ;  /* 0x0000000000027941 */ /* 0x000fea0003800200 */
.L_x_65:
        /* <DEDUP_REMOVED lines=15> */
.L_x_68:
[----:B------:R-:W-:Y:S05]  /*33c0*/  BSYNC.RECONVERGENT B2 ;  /* 0x0000000000027941 */ /* 0x000fea0003800200 */
.L_x_67:
        /* <DEDUP_REMOVED lines=14> */
.L_x_70:
[----:B------:R-:W-:Y:S05]  /*34b0*/  BSYNC.RECONVERGENT B2 ;  /* 0x0000000000027941 */ /* 0x000fea0003800200 */
.L_x_69:
[----:B------:R3:W-:Y:S01]  /*34c0*/  STG.E desc[UR8][R4.64+0xc], R11 ;  /* 0x00000c0b04007986 */ /* 0x0007e2000c101908 */
[----:B------:R-:W-:-:S07]  /*34d0*/  IADD3 R7, PT, PT, R7, 0x4, RZ ;  /* 0x0000000407077810 */ /* 0x000fce0007ffe0ff */
.L_x_62:
[----:B------:R-:W-:-:S13]  /*34e0*/  ISETP.NE.AND P0, PT, RZ, UR5, PT ;  /* 0x00000005ff007c0c */ /* 0x000fda000bf05270 */
[----:B------:R-:W-:Y:S05]  /*34f0*/  @!P0 EXIT ;  /* 0x000000000000894d */ /* 0x000fea0003800000 */
[----:B0123--:R-:W0:Y:S01]  /*3500*/  LDC.64 R4, c[0x0][0x380] ;  /* 0x0000e000ff047b82 */ /* 0x00fe220000000a00 */
[----:B------:R-:W-:Y:S01]  /*3510*/  IADD3 R7, PT, PT, R2, R7, RZ ;  /* 0x0000000702077210 */ /* 0x000fe20007ffe0ff */
[----:B------:R-:W-:-:S04]  /*3520*/  UIADD3 UR4, UPT, UPT, -UR5, URZ, URZ ;  /* 0x000000ff05047290 */ /* 0x000fc8000fffe1ff */
[----:B0-----:R-:W-:-:S08]  /*3530*/  IMAD.WIDE.U32 R4, R7, 0x4, R4 ;  /* 0x0000000407047825 */ /* 0x001fd000078e0004 */
.L_x_73:
[----:B------:R-:W2:Y:S01]  /*3540*/  LDG.E R9, desc[UR8][R4.64] ;  /* 0x0000000804097981 */ /* 0x000ea2000c1e1900 */
[----:B------:R-:W0:Y:S01]  /*3550*/  MUFU.RCP R0, R3 ;  /* 0x0000000300007308 */ /* 0x000e220000001000 */
[----:B------:R-:W-:Y:S01]  /*3560*/  UIADD3 UR4, UPT, UPT, UR4, 0x1, URZ ;  /* 0x0000000104047890 */ /* 0x000fe2000fffe0ff */
[----:B------:R-:W-:Y:S03]  /*3570*/  BSSY.RECONVERGENT B2, `(.L_x_71) ;  /* 0x000000d000027945 */ /* 0x000fe60003800200 */
[----:B------:R-:W-:Y:S01]  /*3580*/  UISETP.NE.AND UP0, UPT, UR4, URZ, UPT ;  /* 0x000000ff0400728c */ /* 0x000fe2000bf05270 */
[----:B0-----:R-:W-:-:S04]  /*3590*/  FFMA R7, R0, -R3, 1 ;  /* 0x3f80000000077423 */ /* 0x001fc80000000803 */
[----:B------:R-:W-:Y:S01]  /*35a0*/  FFMA R0, R0, R7, R0 ;  /* 0x0000000700007223 */ /* 0x000fe20000000000 */
[----:B--2---:R-:W0:Y:S03]  /*35b0*/  FCHK P0, R9, R3 ;  /* 0x0000000309007302 */ /* 0x004e260000000000 */
[----:B------:R-:W-:-:S04]  /*35c0*/  FFMA R2, R0, R9, RZ ;  /* 0x0000000900027223 */ /* 0x000fc800000000ff */
[----:B------:R-:W-:-:S04]  /*35d0*/  FFMA R7, R2, -R3, R9 ;  /* 0x8000000302077223 */ /* 0x000fc80000000009 */
[----:B------:R-:W-:Y:S01]  /*35e0*/  FFMA R7, R0, R7, R2 ;  /* 0x0000000700077223 */ /* 0x000fe20000000002 */
[----:B0-----:R-:W-:Y:S06]  /*35f0*/  @!P0 BRA `(.L_x_72) ;  /* 0x0000000000108947 */ /* 0x001fec0003800000 */
[----:B------:R-:W-:Y:S02]  /*3600*/  MOV R0, R9 ;  /* 0x0000000900007202 */ /* 0x000fe40000000f00 */
[----:B------:R-:W-:-:S07]  /*3610*/  MOV R12, 0x3630 ;  /* 0x00003630000c7802 */ /* 0x000fce0000000f00 */
[----:B------:R-:W-:Y:S05]  /*3620*/  CALL.REL.NOINC `($__internal_0_$__cuda_sm3x_div_rn_noftz_f32_slowpath) ;  /* 0x00000000001c7944 */ /* 0x000fea0003c00000 */
[----:B------:R-:W-:-:S07]  /*3630*/  MOV R7, R11 ;  /* 0x0000000b00077202 */ /* 0x000fce0000000f00 */
.L_x_72:
[----:B------:R-:W-:Y:S05]  /*3640*/  BSYNC.RECONVERGENT B2 ;  /* 0x0000000000027941 */ /* 0x000fea0003800200 */
.L_x_71:
[----:B------:R0:W-:Y:S02]  /*3650*/  STG.E desc[UR8][R4.64], R7 ;  /* 0x0000000704007986 */ /* 0x0001e4000c101908 */
[----:B0-----:R-:W-:-:S04]  /*3660*/  IADD3 R4, P0, PT, R4, 0x4, RZ ;  /* 0x0000000404047810 */ /* 0x001fc80007f1e0ff */
[----:B------:R-:W-:Y:S01]  /*3670*/  IADD3.X R5, PT, PT, RZ, R5, RZ, P0, !PT ;  /* 0x00000005ff057210 */ /* 0x000fe200007fe4ff */
[----:B------:R-:W-:Y:S08]  /*3680*/  BRA.U UP0, `(.L_x_73) ;  /* 0xfffffffd00ac7547 */ /* 0x000ff0000b83ffff */
[----:B------:R-:W-:Y:S05]  /*3690*/  EXIT ;  /* 0x000000000000794d */ /* 0x000fea0003800000 */
        .weak           $__internal_0_$__cuda_sm3x_div_rn_noftz_f32_slowpath
        .type           $__internal_0_$__cuda_sm3x_div_rn_noftz_f32_slowpath,@function
        .size           $__internal_0_$__cuda_sm3x_div_rn_noftz_f32_slowpath,(.L_x_97 - $__internal_0_$__cuda_sm3x_div_rn_noftz_f32_slowpath)
$__internal_0_$__cuda_sm3x_div_rn_noftz_f32_slowpath:
[----:B------:R-:W-:Y:S01]  /*36a0*/  SHF.R.U32.HI R11, RZ, 0x17, R3 ;  /* 0x00000017ff0b7819 */ /* 0x000fe20000011603 */
[----:B------:R-:W-:Y:S01]  /*36b0*/  BSSY.RECONVERGENT B0, `(.L_x_74) ;  /* 0x0000063000007945 */ /* 0x000fe20003800200 */
[----:B------:R-:W-:Y:S02]  /*36c0*/  SHF.R.U32.HI R14, RZ, 0x17, R0 ;  /* 0x00000017ff0e7819 */ /* 0x000fe40000011600 */
[----:B------:R-:W-:Y:S02]  /*36d0*/  LOP3.LUT R11, R11, 0xff, RZ, 0xc0, !PT ;  /* 0x000000ff0b0b7812 */ /* 0x000fe400078ec0ff */
[----:B------:R-:W-:Y:S02]  /*36e0*/  LOP3.LUT R14, R14, 0xff, RZ, 0xc0, !PT ;  /* 0x000000ff0e0e7812 */ /* 0x000fe400078ec0ff */
[----:B------:R-:W-:Y:S02]  /*36f0*/  IADD3 R16, PT, PT, R11, -0x1, RZ ;  /* 0xffffffff0b107810 */ /* 0x000fe40007ffe0ff */
[----:B------:R-:W-:-:S02]  /*3700*/  IADD3 R15, PT, PT, R14, -0x1, RZ ;  /* 0xffffffff0e0f7810 */ /* 0x000fc40007ffe0ff */
[----:B------:R-:W-:Y:S02]  /*3710*/  ISETP.GT.U32.AND P0, PT, R16, 0xfd, PT ;  /* 0x000000fd1000780c */ /* 0x000fe40003f04070 */
[----:B------:R-:W-:Y:S02]  /*3720*/  MOV R13, R3 ;  /* 0x00000003000d7202 */ /* 0x000fe40000000f00 */
[----:B------:R-:W-:-:S13]  /*3730*/  ISETP.GT.U32.OR P0, PT, R15, 0xfd, P0 ;  /* 0x000000fd0f00780c */ /* 0x000fda0000704470 */
[----:B------:R-:W-:Y:S01]  /*3740*/  @!P0 MOV R10, RZ ;  /* 0x000000ff000a8202 */ /* 0x000fe20000000f00 */
[----:B------:R-:W-:Y:S06]  /*3750*/  @!P0 BRA `(.L_x_75) ;  /* 0x00000000005c8947 */ /* 0x000fec0003800000 */
[----:B------:R-:W-:Y:S02]  /*3760*/  FSETP.GTU.FTZ.AND P0, PT, |R0|, +INF , PT ;  /* 0x7f8000000000780b */ /* 0x000fe40003f1c200 */
[----:B------:R-:W-:-:S04]  /*3770*/  FSETP.GTU.FTZ.AND P1, PT, |R3|, +INF , PT ;  /* 0x7f8000000300780b */ /* 0x000fc80003f3c200 */
[----:B------:R-:W-:-:S13]  /*3780*/  PLOP3.LUT P0, PT, P0, P1, PT, 0xf8, 0x8f ;  /* 0x00000000008f781c */ /* 0x000fda0000703f70 */
[----:B------:R-:W-:Y:S05]  /*3790*/  @P0 BRA `(.L_x_76) ;  /* 0x00000004004c0947 */ /* 0x000fea0003800000 */
[----:B------:R-:W-:-:S13]  /*37a0*/  LOP3.LUT P0, RZ, R13, 0x7fffffff, R0, 0xc8, !PT ;  /* 0x7fffffff0dff7812 */ /* 0x000fda000780c800 */
[----:B------:R-:W-:Y:S05]  /*37b0*/  @!P0 BRA `(.L_x_77) ;  /* 0x00000004003c8947 */ /* 0x000fea0003800000 */
[C---:B------:R-:W-:Y:S02]  /*37c0*/  FSETP.NEU.FTZ.AND P3, PT, |R0|.reuse, +INF , PT ;  /* 0x7f8000000000780b */ /* 0x040fe40003f7d200 */
[----:B------:R-:W-:Y:S02]  /*37d0*/  FSETP.NEU.FTZ.AND P1, PT, |R3|, +INF , PT ;  /* 0x7f8000000300780b */ /* 0x000fe40003f3d200 */
[----:B------:R-:W-:-:S11]  /*37e0*/  FSETP.NEU.FTZ.AND P0, PT, |R0|, +INF , PT ;  /* 0x7f8000000000780b */ /* 0x000fd60003f1d200 */
[----:B------:R-:W-:Y:S05]  /*37f0*/  @!P1 BRA !P3, `(.L_x_77) ;  /* 0x00000004002c9947 */ /* 0x000fea0005800000 */
[----:B------:R-:W-:-:S04]  /*3800*/  LOP3.LUT P3, RZ, R0, 0x7fffffff, RZ, 0xc0, !PT ;  /* 0x7fffffff00ff7812 */ /* 0x000fc8000786c0ff */
[----:B------:R-:W-:-:S13]  /*3810*/  PLOP3.LUT P1, PT, P1, P3, PT, 0x2f, 0xf2 ;  /* 0x0000000000f2781c */ /* 0x000fda0000f26577 */
[----:B------:R-:W-:Y:S05]  /*3820*/  @P1 BRA `(.L_x_78) ;  /* 0x0000000400181947 */ /* 0x000fea0003800000 */
[----:B------:R-:W-:-:S04]  /*3830*/  LOP3.LUT P1, RZ, R13, 0x7fffffff, RZ, 0xc0, !PT ;  /* 0x7fffffff0dff7812 */ /* 0x000fc8000782c0ff */
[----:B------:R-:W-:-:S13]  /*3840*/  PLOP3.LUT P0, PT, P0, P1, PT, 0x2f, 0xf2 ;  /* 0x0000000000f2781c */ /* 0x000fda0000702577 */
[----:B------:R-:W-:Y:S05]  /*3850*/  @P0 BRA `(.L_x_79) ;  /* 0x0000000400000947 */ /* 0x000fea0003800000 */
[----:B------:R-:W-:Y:S02]  /*3860*/  ISETP.GE.AND P0, PT, R15, RZ, PT ;  /* 0x000000ff0f00720c */ /* 0x000fe40003f06270 */
[----:B------:R-:W-:-:S11]  /*3870*/  ISETP.GE.AND P1, PT, R16, RZ, PT ;  /* 0x000000ff1000720c */ /* 0x000fd60003f26270 */
[----:B------:R-:W-:Y:S01]  /*3880*/  @P0 MOV R10, RZ ;  /* 0x000000ff000a0202 */ /* 0x000fe20000000f00 */
[----:B------:R-:W-:Y:S01]  /*3890*/  @!P0 FFMA R0, R0, 1.84467440737095516160e+19, RZ ;  /* 0x5f80000000008823 */ /* 0x000fe200000000ff */
[----:B------:R-:W-:Y:S01]  /*38a0*/  @!P0 MOV R10, 0xffffffc0 ;  /* 0xffffffc0000a8802 */ /* 0x000fe20000000f00 */
[----:B------:R-:W-:-:S03]  /*38b0*/  @!P1 FFMA R13, R3, 1.84467440737095516160e+19, RZ ;  /* 0x5f800000030d9823 */ /* 0x000fc600000000ff */
[----:B------:R-:W-:-:S07]  /*38c0*/  @!P1 IADD3 R10, PT, PT, R10, 0x40, RZ ;  /* 0x000000400a0a9810 */ /* 0x000fce0007ffe0ff */
.L_x_75:
[----:B------:R-:W-:Y:S01]  /*38d0*/  LEA R16, R11, 0xc0800000, 0x17 ;  /* 0xc08000000b107811 */ /* 0x000fe200078eb8ff */
[----:B------:R-:W-:Y:S01]  /*38e0*/  BSSY.RECONVERGENT B1, `(.L_x_80) ;  /* 0x0000036000017945 */ /* 0x000fe20003800200 */
[----:B------:R-:W-:Y:S02]  /*38f0*/  IADD3 R14, PT, PT, R14, -0x7f, RZ ;  /* 0xffffff810e0e7810 */ /* 0x000fe40007ffe0ff */
[----:B------:R-:W-:-:S03]  /*3900*/  IADD3 R17, PT, PT, -R16, R13, RZ ;  /* 0x0000000d10117210 */ /* 0x000fc60007ffe1ff */
[C---:B------:R-:W-:Y:S01]  /*3910*/  IMAD R0, R14.reuse, -0x800000, R0 ;  /* 0xff8000000e007824 */ /* 0x040fe200078e0200 */
[----:B------:R0:W1:Y:S01]  /*3920*/  MUFU.RCP R16, R17 ;  /* 0x0000001100107308 */ /* 0x0000620000001000 */
[----:B------:R-:W-:Y:S01]  /*3930*/  FADD.FTZ R15, -R17, -RZ ;  /* 0x800000ff110f7221 */ /* 0x000fe20000010100 */
[----:B0-----:R-:W-:-:S04]  /*3940*/  IADD3 R17, PT, PT, R14, 0x7f, -R11 ;  /* 0x0000007f0e117810 */ /* 0x001fc80007ffe80b */
[----:B------:R-:W-:Y:S01]  /*3950*/  IADD3 R17, PT, PT, R17, R10, RZ ;  /* 0x0000000a11117210 */ /* 0x000fe20007ffe0ff */
[----:B-1----:R-:W-:-:S04]  /*3960*/  FFMA R13, R16, R15, 1 ;  /* 0x3f800000100d7423 */ /* 0x002fc8000000000f */
[----:B------:R-:W-:-:S04]  /*3970*/  FFMA R13, R16, R13, R16 ;  /* 0x0000000d100d7223 */ /* 0x000fc80000000010 */
[----:B------:R-:W-:-:S04]  /*3980*/  FFMA R16, R0, R13, RZ ;  /* 0x0000000d00107223 */ /* 0x000fc800000000ff */
[----:B------:R-:W-:-:S04]  /*3990*/  FFMA R18, R15, R16, R0 ;  /* 0x000000100f127223 */ /* 0x000fc80000000000 */
[----:B------:R-:W-:-:S04]  /*39a0*/  FFMA R16, R13, R18, R16 ;  /* 0x000000120d107223 */ /* 0x000fc80000000010 */
[----:B------:R-:W-:-:S04]  /*39b0*/  FFMA R15, R15, R16, R0 ;  /* 0x000000100f0f7223 */ /* 0x000fc80000000000 */
[----:B------:R-:W-:-:S05]  /*39c0*/  FFMA R0, R13, R15, R16 ;  /* 0x0000000f0d007223 */ /* 0x000fca0000000010 */
[----:B------:R-:W-:-:S04]  /*39d0*/  SHF.R.U32.HI R11, RZ, 0x17, R0 ;  /* 0x00000017ff0b7819 */ /* 0x000fc80000011600 */
[----:B------:R-:W-:-:S04]  /*39e0*/  LOP3.LUT R11, R11, 0xff, RZ, 0xc0, !PT ;  /* 0x000000ff0b0b7812 */ /* 0x000fc800078ec0ff */
[----:B------:R-:W-:-:S04]  /*39f0*/  IADD3 R11, PT, PT, R11, R17, RZ ;  /* 0x000000110b0b7210 */ /* 0x000fc80007ffe0ff */
[----:B------:R-:W-:-:S04]  /*3a00*/  IADD3 R10, PT, PT, R11, -0x1, RZ ;  /* 0xffffffff0b0a7810 */ /* 0x000fc80007ffe0ff */
[----:B------:R-:W-:-:S13]  /*3a10*/  ISETP.GE.U32.AND P0, PT, R10, 0xfe, PT ;  /* 0x000000fe0a00780c */ /* 0x000fda0003f06070 */
[----:B------:R-:W-:Y:S05]  /*3a20*/  @!P0 BRA `(.L_x_81) ;  /* 0x0000000000808947 */ /* 0x000fea0003800000 */
[----:B------:R-:W-:-:S13]  /*3a30*/  ISETP.GT.AND P0, PT, R11, 0xfe, PT ;  /* 0x000000fe0b00780c */ /* 0x000fda0003f04270 */
[----:B------:R-:W-:Y:S05]  /*3a40*/  @P0 BRA `(.L_x_82) ;  /* 0x00000000006c0947 */ /* 0x000fea0003800000 */
[----:B------:R-:W-:-:S13]  /*3a50*/  ISETP.GE.AND P0, PT, R11, 0x1, PT ;  /* 0x000000010b00780c */ /* 0x000fda0003f06270 */
[----:B------:R-:W-:Y:S05]  /*3a60*/  @P0 BRA `(.L_x_83) ;  /* 0x0000000000740947 */ /* 0x000fea0003800000 */
[----:B------:R-:W-:Y:S02]  /*3a70*/  ISETP.GE.AND P0, PT, R11, -0x18, PT ;  /* 0xffffffe80b00780c */ /* 0x000fe40003f06270 */
[----:B------:R-:W-:-:S11]  /*3a80*/  LOP3.LUT R0, R0, 0x80000000, RZ, 0xc0, !PT ;  /* 0x8000000000007812 */ /* 0x000fd600078ec0ff */
[----:B------:R-:W-:Y:S05]  /*3a90*/  @!P0 BRA `(.L_x_83) ;  /* 0x0000000000688947 */ /* 0x000fea0003800000 */
[-CC-:B------:R-:W-:Y:S01]  /*3aa0*/  FFMA.RZ R10, R13, R15.reuse, R16.reuse ;  /* 0x0000000f0d0a7223 */ /* 0x180fe2000000c010 */
[C---:B------:R-:W-:Y:S02]  /*3ab0*/  ISETP.NE.AND P3, PT, R11.reuse, RZ, PT ;  /* 0x000000ff0b00720c */ /* 0x040fe40003f65270 */
[----:B------:R-:W-:Y:S02]  /*3ac0*/  ISETP.NE.AND P1, PT, R11, RZ, PT ;  /* 0x000000ff0b00720c */ /* 0x000fe40003f25270 */
[----:B------:R-:W-:Y:S01]  /*3ad0*/  LOP3.LUT R14, R10, 0x7fffff, RZ, 0xc0, !PT ;  /* 0x007fffff0a0e7812 */ /* 0x000fe200078ec0ff */
[CCC-:B------:R-:W-:Y:S01]  /*3ae0*/  FFMA.RP R10, R13.reuse, R15.reuse, R16.reuse ;  /* 0x0000000f0d0a7223 */ /* 0x1c0fe20000008010 */
[----:B------:R-:W-:Y:S01]  /*3af0*/  FFMA.RM R13, R13, R15, R16 ;  /* 0x0000000f0d0d7223 */ /* 0x000fe20000004010 */
[----:B------:R-:W-:Y:S02]  /*3b00*/  IADD3 R15, PT, PT, R11, 0x20, RZ ;  /* 0x000000200b0f7810 */ /* 0x000fe40007ffe0ff */
[----:B------:R-:W-:-:S02]  /*3b10*/  LOP3.LUT R14, R14, 0x800000, RZ, 0xfc, !PT ;  /* 0x008000000e0e7812 */ /* 0x000fc400078efcff */
[----:B------:R-:W-:Y:S02]  /*3b20*/  IADD3 R11, PT, PT, -R11, RZ, RZ ;  /* 0x000000ff0b0b7210 */ /* 0x000fe40007ffe1ff */
[----:B------:R-:W-:Y:S02]  /*3b30*/  SHF.L.U32 R15, R14, R15, RZ ;  /* 0x0000000f0e0f7219 */ /* 0x000fe400000006ff */
[----:B------:R-:W-:Y:S02]  /*3b40*/  FSETP.NEU.FTZ.AND P0, PT, R10, R13, PT ;  /* 0x0000000d0a00720b */ /* 0x000fe40003f1d000 */
[----:B------:R-:W-:Y:S02]  /*3b50*/  SEL R11, R11, RZ, P3 ;  /* 0x000000ff0b0b7207 */ /* 0x000fe40001800000 */
[----:B------:R-:W-:Y:S02]  /*3b60*/  ISETP.NE.AND P1, PT, R15, RZ, P1 ;  /* 0x000000ff0f00720c */ /* 0x000fe40000f25270 */
[----:B------:R-:W-:-:S02]  /*3b70*/  SHF.R.U32.HI R11, RZ, R11, R14 ;  /* 0x0000000bff0b7219 */ /* 0x000fc4000001160e */
[----:B------:R-:W-:Y:S02]  /*3b80*/  PLOP3.LUT P0, PT, P0, P1, PT, 0xf8, 0x8f ;  /* 0x00000000008f781c */ /* 0x000fe40000703f70 */
[----:B------:R-:W-:Y:S02]  /*3b90*/  SHF.R.U32.HI R13, RZ, 0x1, R11 ;  /* 0x00000001ff0d7819 */ /* 0x000fe4000001160b */
[----:B------:R-:W-:-:S04]  /*3ba0*/  SEL R10, RZ, 0x1, !P0 ;  /* 0x00000001ff0a7807 */ /* 0x000fc80004000000 */
[----:B------:R-:W-:-:S04]  /*3bb0*/  LOP3.LUT R10, R10, 0x1, R13, 0xf8, !PT ;  /* 0x000000010a0a7812 */ /* 0x000fc800078ef80d */
[----:B------:R-:W-:-:S04]  /*3bc0*/  LOP3.LUT R10, R10, R11, RZ, 0xc0, !PT ;  /* 0x0000000b0a0a7212 */ /* 0x000fc800078ec0ff */
[----:B------:R-:W-:-:S04]  /*3bd0*/  IADD3 R13, PT, PT, R13, R10, RZ ;  /* 0x0000000a0d0d7210 */ /* 0x000fc80007ffe0ff */
[----:B------:R-:W-:Y:S01]  /*3be0*/  LOP3.LUT R0, R13, R0, RZ, 0xfc, !PT ;  /* 0x000000000d007212 */ /* 0x000fe200078efcff */
[----:B------:R-:W-:Y:S06]  /*3bf0*/  BRA `(.L_x_83) ;  /* 0x0000000000107947 */ /* 0x000fec0003800000 */
.L_x_82:
[----:B------:R-:W-:-:S04]  /*3c00*/  LOP3.LUT R0, R0, 0x80000000, RZ, 0xc0, !PT ;  /* 0x8000000000007812 */ /* 0x000fc800078ec0ff */
[----:B------:R-:W-:Y:S01]  /*3c10*/  LOP3.LUT R0, R0, 0x7f800000, RZ, 0xfc, !PT ;  /* 0x7f80000000007812 */ /* 0x000fe200078efcff */
[----:B------:R-:W-:Y:S06]  /*3c20*/  BRA `(.L_x_83) ;  /* 0x0000000000047947 */ /* 0x000fec0003800000 */
.L_x_81:
[----:B------:R-:W-:-:S07]  /*3c30*/  LEA R0, R17, R0, 0x17 ;  /* 0x0000000011007211 */ /* 0x000fce00078eb8ff */
.L_x_83:
[----:B------:R-:W-:Y:S05]  /*3c40*/  BSYNC.RECONVERGENT B1 ;  /* 0x0000000000017941 */ /* 0x000fea0003800200 */
.L_x_80:
[----:B------:R-:W-:Y:S05]  /*3c50*/  BRA `(.L_x_84) ;  /* 0x0000000000207947 */ /* 0x000fea0003800000 */
.L_x_79:
[----:B------:R-:W-:-:S04]  /*3c60*/  LOP3.LUT R0, R13, 0x80000000, R0, 0x48, !PT ;  /* 0x800000000d007812 */ /* 0x000fc800078e4800 */
[----:B------:R-:W-:Y:S01]  /*3c70*/  LOP3.LUT R0, R0, 0x7f800000, RZ, 0xfc, !PT ;  /* 0x7f80000000007812 */ /* 0x000fe200078efcff */
[----:B------:R-:W-:Y:S06]  /*3c80*/  BRA `(.L_x_84) ;  /* 0x0000000000147947 */ /* 0x000fec0003800000 */
.L_x_78:
[----:B------:R-:W-:Y:S01]  /*3c90*/  LOP3.LUT R0, R13, 0x80000000, R0, 0x48, !PT ;  /* 0x800000000d007812 */ /* 0x000fe200078e4800 */
[----:B------:R-:W-:Y:S06]  /*3ca0*/  BRA `(.L_x_84) ;  /* 0x00000000000c7947 */ /* 0x000fec0003800000 */
.L_x_77:
[----:B------:R-:W0:Y:S01]  /*3cb0*/  MUFU.RSQ R0, -QNAN ;  /* 0xffc0000000007908 */ /* 0x000e220000001400 */
[----:B------:R-:W-:Y:S05]  /*3cc0*/  BRA `(.L_x_84) ;  /* 0x0000000000047947 */ /* 0x000fea0003800000 */
.L_x_76:
[----:B------:R-:W-:-:S07]  /*3cd0*/  FADD.FTZ R0, R0, R3 ;  /* 0x0000000300007221 */ /* 0x000fce0000010000 */
.L_x_84:
[----:B------:R-:W-:Y:S05]  /*3ce0*/  BSYNC.RECONVERGENT B0 ;  /* 0x0000000000007941 */ /* 0x000fea0003800200 */
.L_x_74:
[----:B------:R-:W-:Y:S01]  /*3cf0*/  HFMA2 R13, -RZ, RZ, 0, 0 ;  /* 0x00000000ff0d7431 */ /* 0x000fe200000001ff */
[----:B0-----:R-:W-:-:S03]  /*3d00*/  MOV R11, R0 ;  /* 0x00000000000b7202 */ /* 0x001fc60000000f00 */
[----:B------:R-:W-:Y:S05]  /*3d10*/  RET.REL.NODEC R12 `(_Z7softmaxPfii) ;  /* 0xffffffc00cb87950 */ /* 0x000fea0003c3ffff */
.L_x_85:
[----:B------:R-:W-:-:S00]  /*3d20*/  BRA `(.L_x_85) ;  /* 0xfffffffc00fc7947 */ /* 0x000fc0000383ffff */
[----:B------:R-:W-:-:S00]  /*3d30*/  NOP ;  /* 0x0000000000007918 */ /* 0x000fc00000000000 */
        /* <DEDUP_REMOVED lines=12> */
.L_x_97:


//--------------------- .text._Z18addBiasAndActivatePfS_ii --------------------------
	.section	.text._Z18addBiasAndActivatePfS_ii,"ax",@progbits
	.align	128
        .global         _Z18addBiasAndActivatePfS_ii
        .type           _Z18addBiasAndActivatePfS_ii,@function
        .size           _Z18addBiasAndActivatePfS_ii,(.L_x_99 - _Z18addBiasAndActivatePfS_ii)
        .other          _Z18addBiasAndActivatePfS_ii,@"STO_CUDA_ENTRY STV_DEFAULT"
_Z18addBiasAndActivatePfS_ii:
.text._Z18addBiasAndActivatePfS_ii:
[----:B------:R-:W-:Y:S01]  /*0000*/  LDC R1, c[0x0][0x37c] ;  /* 0x0000df00ff017b82 */ /* 0x000fe20000000800 */
[----:B------:R-:W0:Y:S07]  /*0010*/  S2R R2, SR_TID.X ;  /* 0x0000000000027919 */ /* 0x000e2e0000002100 */
[----:B------:R-:W1:Y:S01]  /*0020*/  LDC R0, c[0x0][0x364] ;  /* 0x0000d900ff007b82 */ /* 0x000e620000000800 */
[----:B------:R-:W2:Y:S01]  /*0030*/  LDCU.64 UR6, c[0x0][0x390] ;  /* 0x00007200ff0677ac */ /* 0x000ea20008000a00 */
[----:B------:R-:W1:Y:S06]  /*0040*/  S2R R3, SR_TID.Y ;  /* 0x0000000000037919 */ /* 0x000e6c0000002200 */
[----:B------:R-:W0:Y:S08]  /*0050*/  S2UR UR5, SR_CTAID.X ;  /* 0x00000000000579c3 */ /* 0x000e300000002500 */
[----:B------:R-:W0:Y:S08]  /*0060*/  LDC R7, c[0x0][0x360] ;  /* 0x0000d800ff077b82 */ /* 0x000e300000000800 */
[----:B------:R-:W1:Y:S01]  /*0070*/  S2UR UR4, SR_CTAID.Y ;  /* 0x00000000000479c3 */ /* 0x000e620000002600 */
[----:B0-----:R-:W-:-:S05]  /*0080*/  IMAD R7, R7, UR5, R2 ;  /* 0x0000000507077c24 */ /* 0x001fca000f8e0202 */
[----:B--2---:R-:W-:Y:S01]  /*0090*/  ISETP.GE.AND P0, PT, R7, UR7, PT ;  /* 0x0000000707007c0c */ /* 0x004fe2000bf06270 */
[----:B-1----:R-:W-:-:S05]  /*00a0*/  IMAD R0, R0, UR4, R3 ;  /* 0x0000000400007c24 */ /* 0x002fca000f8e0203 */
[----:B------:R-:W-:-:S13]  /*00b0*/  ISETP.GE.OR P0, PT, R0, UR6, P0 ;  /* 0x0000000600007c0c */ /* 0x000fda0008706670 */
[----:B------:R-:W-:Y:S05]  /*00c0*/  @P0 EXIT ;  /* 0x000000000000094d */ /* 0x000fea0003800000 */
[----:B------:R-:W0:Y:S01]  /*00d0*/  LDC.64 R4, c[0x0][0x388] ;  /* 0x0000e200ff047b82 */ /* 0x000e220000000a00 */
[----:B------:R-:W1:Y:S01]  /*00e0*/  LDCU.64 UR4, c[0x0][0x358] ;  /* 0x00006b00ff0477ac */ /* 0x000e620008000a00 */
[----:B------:R-:W-:-:S06]  /*00f0*/  IMAD R9, R0, UR7, R7 ;  /* 0x0000000700097c24 */ /* 0x000fcc000f8e0207 */
[----:B------:R-:W2:Y:S01]  /*0100*/  LDC.64 R2, c[0x0][0x380] ;  /* 0x0000e000ff027b82 */ /* 0x000ea20000000a00 */
[----:B0-----:R-:W-:-:S06]  /*0110*/  IMAD.WIDE R4, R7, 0x4, R4 ;  /* 0x0000000407047825 */ /* 0x001fcc00078e0204 */
[----:B-1----:R-:W3:Y:S01]  /*0120*/  LDG.E R4, desc[UR4][R4.64] ;  /* 0x0000000404047981 */ /* 0x002ee2000c1e1900 */
[----:B--2---:R-:W-:-:S05]  /*0130*/  IMAD.WIDE R2, R9, 0x4, R2 ;  /* 0x0000000409027825 */ /* 0x004fca00078e0202 */
[----:B------:R-:W3:Y:S01]  /*0140*/  LDG.E R7, desc[UR4][R2.64] ;  /* 0x0000000402077981 */ /* 0x000ee2000c1e1900 */
[----:B------:R-:W-:Y:S01]  /*0150*/  HFMA2 R8, -RZ, RZ, 1.125, -9232 ;  /* 0x3c80f082ff087431 */ /* 0x000fe200000001ff */
[----:B------:R-:W-:Y:S01]  /*0160*/  MOV R11, 0x3f800000 ;  /* 0x3f800000000b7802 */ /* 0x000fe20000000f00 */
[----:B---3--:R-:W-:-:S04]  /*0170*/  FADD R7, R4, R7 ;  /* 0x0000000704077221 */ /* 0x008fc80000000000 */
[----:B------:R-:W-:-:S06]  /*0180*/  FMUL R0, |R7|, 2.8853900432586669922 ;  /* 0x4038aa3b07007820 */ /* 0x000fcc0000400200 */
[----:B------:R-:W0:Y:S01]  /*0190*/  MUFU.EX2 R0, R0 ;  /* 0x0000000000007308 */ /* 0x000e220000000800 */
[----:B------:R-:W-:Y:S01]  /*01a0*/  FMUL R9, R7, R7 ;  /* 0x0000000707097220 */ /* 0x000fe20000400000 */
[----:B0-----:R-:W-:-:S06]  /*01b0*/  FADD R6, R0, 1 ;  /* 0x3f80000000067421 */ /* 0x001fcc0000000000 */
[----:B------:R-:W0:Y:S01]  /*01c0*/  MUFU.RCP R6, R6 ;  /* 0x0000000600067308 */ /* 0x000e220000001000 */
[----:B------:R-:W-:Y:S01]  /*01d0*/  FFMA R8, R9, R8, -0.052303962409496307373 ;  /* 0xbd563cae09087423 */ /* 0x000fe20000000008 */
[----:B------:R-:W-:-:S03]  /*01e0*/  FSETP.GE.AND P1, PT, |R7|, 0.60000002384185791016, PT ;  /* 0x3f19999a0700780b */ /* 0x000fc60003f26200 */
[----:B------:R-:W-:Y:S01]  /*01f0*/  FFMA R8, R9, R8, 0.1331529766321182251 ;  /* 0x3e08594109087423 */ /* 0x000fe20000000008 */
[----:B------:R-:W-:-:S03]  /*0200*/  FSETP.GE.AND P0, PT, |R7|, 9.010913848876953125, PT ;  /* 0x41102cb40700780b */ /* 0x000fc60003f06200 */
[----:B------:R-:W-:Y:S01]  /*0210*/  FFMA R0, R9, R8, -0.33332768082618713379 ;  /* 0xbeaaa9ed09007423 */ /* 0x000fe20000000008 */
[----:B0-----:R-:W-:-:S03]  /*0220*/  FFMA R4, R6, -2, R11 ;  /* 0xc000000006047823 */ /* 0x001fc6000000000b */
[----:B------:R-:W-:Y:S02]  /*0230*/  FFMA R0, R9, R0, RZ ;  /* 0x0000000009007223 */ /* 0x000fe400000000ff */
[----:B------:R-:W-:-:S04]  /*0240*/  FSEL R4, R4, 1, !P0 ;  /* 0x3f80000004047808 */ /* 0x000fc80004000000 */
[--C-:B------:R-:W-:Y:S01]  /*0250*/  LOP3.LUT R5, R4, 0x80000000, R7.reuse, 0xb8, !PT ;  /* 0x8000000004057812 */ /* 0x100fe200078eb807 */
[----:B------:R-:W-:-:S05]  /*0260*/  @!P1 FFMA R5, R7, R0, R7 ;  /* 0x0000000007059223 */ /* 0x000fca0000000007 */
[----:B------:R-:W-:Y:S01]  /*0270*/  STG.E desc[UR4][R2.64], R5 ;  /* 0x0000000502007986 */ /* 0x000fe2000c101904 */
[----:B------:R-:W-:Y:S05]  /*0280*/  EXIT ;  /* 0x000000000000794d */ /* 0x000fea0003800000 */
.L_x_86:
        /* <DEDUP_REMOVED lines=15> */
.L_x_99:


//--------------------- .text._Z24matrixMultiplyAndAddBiasPfS_S_S_iii --------------------------
	.section	.text._Z24matrixMultiplyAndAddBiasPfS_S_S_iii,"ax",@progbits
	.align	128
        .global         _Z24matrixMultiplyAndAddBiasPfS_S_S_iii
        .type           _Z24matrixMultiplyAndAddBiasPfS_S_S_iii,@function
        .size           _Z24matrixMultiplyAndAddBiasPfS_S_S_iii,(.L_x_100 - _Z24matrixMultiplyAndAddBiasPfS_S_S_iii)
        .other          _Z24matrixMultiplyAndAddBiasPfS_S_S_iii,@"STO_CUDA_ENTRY STV_DEFAULT"
_Z24matrixMultiplyAndAddBiasPfS_S_S_iii:
.text._Z24matrixMultiplyAndAddBiasPfS_S_S_iii:
[----:B------:R-:W-:Y:S01]  /*0000*/  LDC R1, c[0x0][0x37c] ;  /* 0x0000df00ff017b82 */ /* 0x000fe20000000800 */
[----:B------:R-:W0:Y:S07]  /*0010*/  S2R R5, SR_TID.X ;  /* 0x0000000000057919 */ /* 0x000e2e0000002100 */
[----:B------:R-:W1:Y:S01]  /*0020*/  LDC R16, c[0x0][0x364] ;  /* 0x0000d900ff107b82 */ /* 0x000e620000000800 */
[----:B------:R-:W2:Y:S01]  /*0030*/  LDCU UR6, c[0x0][0x3a0] ;  /* 0x00007400ff0677ac */ /* 0x000ea20008000800 */
[----:B------:R-:W1:Y:S06]  /*0040*/  S2R R3, SR_TID.Y ;  /* 0x0000000000037919 */ /* 0x000e6c0000002200 */
[----:B------:R-:W0:Y:S08]  /*0050*/  S2UR UR5, SR_CTAID.X ;  /* 0x00000000000579c3 */ /* 0x000e300000002500 */
[----:B------:R-:W0:Y:S08]  /*0060*/  LDC R0, c[0x0][0x360] ;  /* 0x0000d800ff007b82 */ /* 0x000e300000000800 */
[----:B------:R-:W1:Y:S08]  /*0070*/  S2UR UR4, SR_CTAID.Y ;  /* 0x00000000000479c3 */ /* 0x000e700000002600 */
[----:B------:R-:W3:Y:S01]  /*0080*/  LDC R17, c[0x0][0x3a8] ;  /* 0x0000ea00ff117b82 */ /* 0x000ee20000000800 */
[----:B0-----:R-:W-:-:S02]  /*0090*/  IMAD R0, R0, UR5, R5 ;  /* 0x0000000500007c24 */ /* 0x001fc4000f8e0205 */
[----:B-1----:R-:W-:-:S03]  /*00a0*/  IMAD R16, R16, UR4, R3 ;  /* 0x0000000410107c24 */ /* 0x002fc6000f8e0203 */
[----:B---3--:R-:W-:-:S04]  /*00b0*/  ISETP.GE.AND P0, PT, R0, R17, PT ;  /* 0x000000110000720c */ /* 0x008fc80003f06270 */
[----:B--2---:R-:W-:-:S13]  /*00c0*/  ISETP.GE.OR P0, PT, R16, UR6, P0 ;  /* 0x0000000610007c0c */ /* 0x004fda0008706670 */
[----:B------:R-:W-:Y:S05]  /*00d0*/  @P0 EXIT ;  /* 0x000000000000094d */ /* 0x000fea0003800000 */
[----:B------:R-:W0:Y:S01]  /*00e0*/  LDC R19, c[0x0][0x3a4] ;  /* 0x0000e900ff137b82 */ /* 0x000e220000000800 */
[----:B------:R-:W1:Y:S01]  /*00f0*/  LDCU.64 UR4, c[0x0][0x358] ;  /* 0x00006b00ff0477ac */ /* 0x000e620008000a00 */
[----:B------:R-:W-:Y:S01]  /*0100*/  HFMA2 R24, -RZ, RZ, 0, 0 ;  /* 0x00000000ff187431 */ /* 0x000fe200000001ff */
[----:B0-----:R-:W-:-:S13]  /*0110*/  ISETP.GE.AND P0, PT, R19, 0x1, PT ;  /* 0x000000011300780c */ /* 0x001fda0003f06270 */
[----:B-1----:R-:W-:Y:S05]  /*0120*/  @!P0 BRA `(.L_x_87) ;  /* 0x0000000400e08947 */ /* 0x002fea0003800000 */
[C---:B------:R-:W-:Y:S01]  /*0130*/  ISETP.GE.U32.AND P1, PT, R19.reuse, 0x8, PT ;  /* 0x000000081300780c */ /* 0x040fe20003f26070 */
[----:B------:R-:W-:Y:S01]  /*0140*/  IMAD R20, R16, R19, RZ ;  /* 0x0000001310147224 */ /* 0x000fe200078e02ff */
[----:B------:R-:W-:Y:S02]  /*0150*/  LOP3.LUT R27, R19, 0x7, RZ, 0xc0, !PT ;  /* 0x00000007131b7812 */ /* 0x000fe400078ec0ff */
[----:B------:R-:W-:Y:S02]  /*0160*/  MOV R24, RZ ;  /* 0x000000ff00187202 */ /* 0x000fe40000000f00 */
[----:B------:R-:W-:Y:S02]  /*0170*/  ISETP.NE.AND P0, PT, R27, RZ, PT ;  /* 0x000000ff1b00720c */ /* 0x000fe40003f05270 */
[----:B------:R-:W-:-:S05]  /*0180*/  MOV R21, RZ ;  /* 0x000000ff00157202 */ /* 0x000fca0000000f00 */
[----:B------:R-:W-:Y:S06]  /*0190*/  @!P1 BRA `(.L_x_88) ;  /* 0x0000000000c49947 */ /* 0x000fec0003800000 */
[----:B------:R-:W0:Y:S01]  /*01a0*/  LDC.64 R2, c[0x0][0x380] ;  /* 0x0000e000ff027b82 */ /* 0x000e220000000a00 */
[----:B------:R-:W-:Y:S02]  /*01b0*/  LOP3.LUT R21, R19, 0x7ffffff8, RZ, 0xc0, !PT ;  /* 0x7ffffff813157812 */ /* 0x000fe400078ec0ff */
[----:B------:R-:W-:Y:S02]  /*01c0*/  MOV R24, RZ ;  /* 0x000000ff00187202 */ /* 0x000fe40000000f00 */
[----:B------:R-:W-:Y:S02]  /*01d0*/  MOV R18, R0 ;  /* 0x0000000000127202 */ /* 0x000fe40000000f00 */
[----:B------:R-:W-:Y:S01]  /*01e0*/  IADD3 R22, PT, PT, -R21, RZ, RZ ;  /* 0x000000ff15167210 */ /* 0x000fe20007ffe1ff */
[----:B0-----:R-:W-:-:S03]  /*01f0*/  IMAD.WIDE.U32 R2, R20, 0x4, R2 ;  /* 0x0000000414027825 */ /* 0x001fc600078e0002 */
[----:B------:R-:W-:-:S04]  /*0200*/  IADD3 R4, P1, PT, R2, 0x10, RZ ;  /* 0x0000001002047810 */ /* 0x000fc80007f3e0ff */
[----:B------:R-:W-:-:S09]  /*0210*/  IADD3.X R5, PT, PT, RZ, R3, RZ, P1, !PT ;  /* 0x00000003ff057210 */ /* 0x000fd20000ffe4ff */
.L_x_89:
[----:B------:R-:W0:Y:S01]  /*0220*/  LDC.64 R14, c[0x0][0x388] ;  /* 0x0000e200ff0e7b82 */ /* 0x000e220000000a00 */
[----:B------:R-:W-:Y:S02]  /*0230*/  MOV R2, R4 ;  /* 0x0000000400027202 */ /* 0x000fe40000000f00 */
[----:B------:R-:W-:-:S05]  /*0240*/  MOV R3, R5 ;  /* 0x0000000500037202 */ /* 0x000fca0000000f00 */
[----:B------:R-:W2:Y:S04]  /*0250*/  LDG.E R25, desc[UR4][R2.64+-0x10] ;  /* 0xfffff00402197981 */ /* 0x000ea8000c1e1900 */
[----:B------:R-:W3:Y:S04]  /*0260*/  LDG.E R23, desc[UR4][R2.64+-0xc] ;  /* 0xfffff40402177981 */ /* 0x000ee8000c1e1900 */
[----:B------:R-:W4:Y:S04]  /*0270*/  LDG.E R29, desc[UR4][R2.64+-0x8] ;  /* 0xfffff804021d7981 */ /* 0x000f28000c1e1900 */
[----:B------:R-:W5:Y:S01]  /*0280*/  LDG.E R28, desc[UR4][R2.64+-0x4] ;  /* 0xfffffc04021c7981 */ /* 0x000f62000c1e1900 */
[----:B0-----:R-:W-:-:S05]  /*0290*/  IMAD.WIDE R14, R18, 0x4, R14 ;  /* 0x00000004120e7825 */ /* 0x001fca00078e020e */
[----:B------:R0:W2:Y:S01]  /*02a0*/  LDG.E R26, desc[UR4][R14.64] ;  /* 0x000000040e1a7981 */ /* 0x0000a2000c1e1900 */
[----:B------:R-:W-:-:S04]  /*02b0*/  IMAD.WIDE R12, R17, 0x4, R14 ;  /* 0x00000004110c7825 */ /* 0x000fc800078e020e */
[C---:B------:R-:W-:Y:S02]  /*02c0*/  IMAD.WIDE R4, R17.reuse, 0x4, R12 ;  /* 0x0000000411047825 */ /* 0x040fe400078e020c */
[----:B------:R-:W3:Y:S02]  /*02d0*/  LDG.E R12, desc[UR4][R12.64] ;  /* 0x000000040c0c7981 */ /* 0x000ee4000c1e1900 */
[C---:B------:R-:W-:Y:S02]  /*02e0*/  IMAD.WIDE R8, R17.reuse, 0x4, R4 ;  /* 0x0000000411087825 */ /* 0x040fe400078e0204 */
[----:B------:R-:W4:Y:S02]  /*02f0*/  LDG.E R4, desc[UR4][R4.64] ;  /* 0x0000000404047981 */ /* 0x000f24000c1e1900 */
[C---:B------:R-:W-:Y:S02]  /*0300*/  IMAD.WIDE R6, R17.reuse, 0x4, R8 ;  /* 0x0000000411067825 */ /* 0x040fe400078e0208 */
[----:B------:R-:W5:Y:S02]  /*0310*/  LDG.E R8, desc[UR4][R8.64] ;  /* 0x0000000408087981 */ /* 0x000f64000c1e1900 */
[----:B------:R-:W-:-:S02]  /*0320*/  IMAD.WIDE R10, R17, 0x4, R6 ;  /* 0x00000004110a7825 */ /* 0x000fc400078e0206 */
[----:B------:R-:W5:Y:S04]  /*0330*/  LDG.E R5, desc[UR4][R2.64] ;  /* 0x0000000402057981 */ /* 0x000f68000c1e1900 */
[----:B------:R-:W5:Y:S01]  /*0340*/  LDG.E R6, desc[UR4][R6.64] ;  /* 0x0000000406067981 */ /* 0x000f62000c1e1900 */
[----:B0-----:R-:W-:-:S03]  /*0350*/  IMAD.WIDE R14, R17, 0x4, R10 ;  /* 0x00000004110e7825 */ /* 0x001fc600078e020a */
[----:B------:R-:W5:Y:S04]  /*0360*/  LDG.E R10, desc[UR4][R10.64] ;  /* 0x000000040a0a7981 */ /* 0x000f68000c1e1900 */
[----:B------:R-:W5:Y:S04]  /*0370*/  LDG.E R13, desc[UR4][R14.64] ;  /* 0x000000040e0d7981 */ /* 0x000f68000c1e1900 */
[----:B------:R-:W5:Y:S04]  /*0380*/  LDG.E R7, desc[UR4][R2.64+0x4] ;  /* 0x0000040402077981 */ /* 0x000f68000c1e1900 */
[----:B------:R-:W5:Y:S01]  /*0390*/  LDG.E R9, desc[UR4][R2.64+0xc] ;  /* 0x00000c0402097981 */ /* 0x000f62000c1e1900 */
[----:B--2---:R-:W-:Y:S01]  /*03a0*/  FFMA R26, R25, R26, R24 ;  /* 0x0000001a191a7223 */ /* 0x004fe20000000018 */
[----:B------:R-:W-:-:S02]  /*03b0*/  IMAD.WIDE R24, R17, 0x4, R14 ;  /* 0x0000000411187825 */ /* 0x000fc400078e020e */
[----:B------:R-:W2:Y:S04]  /*03c0*/  LDG.E R14, desc[UR4][R2.64+0x8] ;  /* 0x00000804020e7981 */ /* 0x000ea8000c1e1900 */
[----:B------:R-:W2:Y:S01]  /*03d0*/  LDG.E R24, desc[UR4][R24.64] ;  /* 0x0000000418187981 */ /* 0x000ea2000c1e1900 */
[----:B---3--:R-:W-:Y:S01]  /*03e0*/  FFMA R12, R23, R12, R26 ;  /* 0x0000000c170c7223 */ /* 0x008fe2000000001a */
[----:B------:R-:W-:-:S03]  /*03f0*/  IADD3 R22, PT, PT, R22, 0x8, RZ ;  /* 0x0000000816167810 */ /* 0x000fc60007ffe0ff */
[----:B----4-:R-:W-:Y:S01]  /*0400*/  FFMA R29, R29, R4, R12 ;  /* 0x000000041d1d7223 */ /* 0x010fe2000000000c */
[----:B------:R-:W-:-:S03]  /*0410*/  ISETP.NE.AND P1, PT, R22, RZ, PT ;  /* 0x000000ff1600720c */ /* 0x000fc60003f25270 */
[----:B-----5:R-:W-:Y:S01]  /*0420*/  FFMA R8, R28, R8, R29 ;  /* 0x000000081c087223 */ /* 0x020fe2000000001d */
[----:B------:R-:W-:-:S03]  /*0430*/  IADD3 R4, P2, PT, R2, 0x20, RZ ;  /* 0x0000002002047810 */ /* 0x000fc60007f5e0ff */
[----:B------:R-:W-:Y:S01]  /*0440*/  FFMA R6, R5, R6, R8 ;  /* 0x0000000605067223 */ /* 0x000fe20000000008 */
[----:B------:R-:W-:Y:S02]  /*0450*/  IADD3.X R5, PT, PT, RZ, R3, RZ, P2, !PT ;  /* 0x00000003ff057210 */ /* 0x000fe400017fe4ff */
[----:B------:R-:W-:Y:S01]  /*0460*/  LEA R18, R17, R18, 0x3 ;  /* 0x0000001211127211 */ /* 0x000fe200078e18ff */
[----:B------:R-:W-:-:S04]  /*0470*/  FFMA R7, R7, R10, R6 ;  /* 0x0000000a07077223 */ /* 0x000fc80000000006 */
[----:B--2---:R-:W-:-:S04]  /*0480*/  FFMA R14, R14, R13, R7 ;  /* 0x0000000d0e0e7223 */ /* 0x004fc80000000007 */
[----:B------:R-:W-:Y:S01]  /*0490*/  FFMA R24, R9, R24, R14 ;  /* 0x0000001809187223 */ /* 0x000fe2000000000e */
[----:B------:R-:W-:Y:S06]  /*04a0*/  @P1 BRA `(.L_x_89) ;  /* 0xfffffffc005c1947 */ /* 0x000fec000383ffff */
.L_x_88:
[----:B------:R-:W-:Y:S05]  /*04b0*/  @!P0 BRA `(.L_x_87) ;  /* 0x0000000000fc8947 */ /* 0x000fea0003800000 */
[----:B------:R-:W-:Y:S02]  /*04c0*/  ISETP.GE.U32.AND P1, PT, R27, 0x4, PT ;  /* 0x000000041b00780c */ /* 0x000fe40003f26070 */
[----:B------:R-:W-:-:S04]  /*04d0*/  LOP3.LUT R14, R19, 0x3, RZ, 0xc0, !PT ;  /* 0x00000003130e7812 */ /* 0x000fc800078ec0ff */
[----:B------:R-:W-:-:S07]  /*04e0*/  ISETP.NE.AND P0, PT, R14, RZ, PT ;  /* 0x000000ff0e00720c */ /* 0x000fce0003f05270 */
[----:B------:R-:W-:Y:S06]  /*04f0*/  @!P1 BRA `(.L_x_90) ;  /* 0x00000000006c9947 */ /* 0x000fec0003800000 */
[----:B------:R-:W0:Y:S01]  /*0500*/  LDC.64 R4, c[0x0][0x388] ;  /* 0x0000e200ff047b82 */ /* 0x000e220000000a00 */
[----:B------:R-:W1:Y:S01]  /*0510*/  LDCU.64 UR6, c[0x0][0x380] ;  /* 0x00007000ff0677ac */ /* 0x000e620008000a00 */
[----:B------:R-:W-:Y:S01]  /*0520*/  IMAD R7, R21, R17, R0 ;  /* 0x0000001115077224 */ /* 0x000fe200078e0200 */
[CC--:B------:R-:W-:Y:S02]  /*0530*/  IADD3 R3, PT, PT, R20.reuse, R21.reuse, RZ ;  /* 0x0000001514037210 */ /* 0x0c0fe40007ffe0ff */
[----:B------:R-:W-:-:S03]  /*0540*/  IADD3 R8, P1, PT, R20, R21, RZ ;  /* 0x0000001514087210 */ /* 0x000fc60007f3e0ff */
[----:B------:R-:W2:Y:S01]  /*0550*/  LDC.64 R12, c[0x0][0x380] ;  /* 0x0000e000ff0c7b82 */ /* 0x000ea20000000a00 */
[----:B0-----:R-:W-:-:S04]  /*0560*/  IMAD.WIDE R4, R7, 0x4, R4 ;  /* 0x0000000407047825 */ /* 0x001fc800078e0204 */
[----:B------:R-:W-:Y:S02]  /*0570*/  IMAD.WIDE R6, R17, 0x4, R4 ;  /* 0x0000000411067825 */ /* 0x000fe400078e0204 */
[----:B------:R-:W3:Y:S02]  /*0580*/  LDG.E R4, desc[UR4][R4.64] ;  /* 0x0000000404047981 */ /* 0x000ee4000c1e1900 */
[----:B--2---:R-:W-:Y:S01]  /*0590*/  IMAD.WIDE.U32 R12, R3, 0x4, R12 ;  /* 0x00000004030c7825 */ /* 0x004fe200078e000c */
[----:B------:R-:W-:Y:S02]  /*05a0*/  IADD3.X R3, PT, PT, RZ, RZ, RZ, P1, !PT ;  /* 0x000000ffff037210 */ /* 0x000fe40000ffe4ff */
[----:B-1----:R-:W-:-:S03]  /*05b0*/  LEA R2, P1, R8, UR6, 0x2 ;  /* 0x0000000608027c11 */ /* 0x002fc6000f8210ff */
[----:B------:R-:W3:Y:S01]  /*05c0*/  LDG.E R13, desc[UR4][R12.64] ;  /* 0x000000040c0d7981 */ /* 0x000ee2000c1e1900 */
[----:B------:R-:W-:Y:S01]  /*05d0*/  LEA.HI.X R3, R8, UR7, R3, 0x2, P1 ;  /* 0x0000000708037c11 */ /* 0x000fe200088f1403 */
[C---:B------:R-:W-:Y:S02]  /*05e0*/  IMAD.WIDE R8, R17.reuse, 0x4, R6 ;  /* 0x0000000411087825 */ /* 0x040fe400078e0206 */
[----:B------:R-:W2:Y:S04]  /*05f0*/  LDG.E R6, desc[UR4][R6.64] ;  /* 0x0000000406067981 */ /* 0x000ea8000c1e1900 */
[----:B------:R-:W2:Y:S01]  /*0600*/  LDG.E R15, desc[UR4][R2.64+0x4] ;  /* 0x00000404020f7981 */ /* 0x000ea2000c1e1900 */
[----:B------:R-:W-:-:S03]  /*0610*/  IMAD.WIDE R10, R17, 0x4, R8 ;  /* 0x00000004110a7825 */ /* 0x000fc600078e0208 */
[----:B------:R-:W4:Y:S04]  /*0620*/  LDG.E R22, desc[UR4][R8.64] ;  /* 0x0000000408167981 */ /* 0x000f28000c1e1900 */
[----:B------:R-:W4:Y:S04]  /*0630*/  LDG.E R18, desc[UR4][R2.64+0x8] ;  /* 0x0000080402127981 */ /* 0x000f28000c1e1900 */
[----:B------:R-:W5:Y:S04]  /*0640*/  LDG.E R26, desc[UR4][R2.64+0xc] ;  /* 0x00000c04021a7981 */ /* 0x000f68000c1e1900 */
[----:B------:R-:W5:Y:S01]  /*0650*/  LDG.E R10, desc[UR4][R10.64] ;  /* 0x000000040a0a7981 */ /* 0x000f62000c1e1900 */
[----:B------:R-:W-:Y:S01]  /*0660*/  IADD3 R21, PT, PT, R21, 0x4, RZ ;  /* 0x0000000415157810 */ /* 0x000fe20007ffe0ff */
[----:B---3--:R-:W-:-:S04]  /*0670*/  FFMA R24, R13, R4, R24 ;  /* 0x000000040d187223 */ /* 0x008fc80000000018 */
[----:B--2---:R-:W-:-:S04]  /*0680*/  FFMA R15, R15, R6, R24 ;  /* 0x000000060f0f7223 */ /* 0x004fc80000000018 */
[----:B----4-:R-:W-:-:S04]  /*0690*/  FFMA R15, R18, R22, R15 ;  /* 0x00000016120f7223 */ /* 0x010fc8000000000f */
[----:B-----5:R-:W-:-:S07]  /*06a0*/  FFMA R24, R26, R10, R15 ;  /* 0x0000000a1a187223 */ /* 0x020fce000000000f */
.L_x_90:
[----:B------:R-:W-:Y:S05]  /*06b0*/  @!P0 BRA `(.L_x_87) ;  /* 0x00000000007c8947 */ /* 0x000fea0003800000 */
[----:B------:R-:W-:Y:S01]  /*06c0*/  ISETP.NE.AND P1, PT, R14, 0x1, PT ;  /* 0x000000010e00780c */ /* 0x000fe20003f25270 */
[----:B------:R-:W0:Y:S01]  /*06d0*/  LDC.64 R10, c[0x0][0x380] ;  /* 0x0000e000ff0a7b82 */ /* 0x000e220000000a00 */
[----:B------:R-:W-:-:S04]  /*06e0*/  LOP3.LUT R19, R19, 0x1, RZ, 0xc0, !PT ;  /* 0x0000000113137812 */ /* 0x000fc800078ec0ff */
[----:B------:R-:W-:-:S03]  /*06f0*/  ISETP.NE.U32.AND P0, PT, R19, 0x1, PT ;  /* 0x000000011300780c */ /* 0x000fc60003f05070 */
[----:B------:R-:W1:Y:S04]  /*0700*/  LDC.64 R8, c[0x0][0x388] ;  /* 0x0000e200ff087b82 */ /* 0x000e680000000a00 */
[CC--:B------:R-:W-:Y:S02]  /*0710*/  @P1 IADD3 R13, PT, PT, R20.reuse, R21.reuse, RZ ;  /* 0x00000015140d1210 */ /* 0x0c0fe40007ffe0ff */
[----:B------:R-:W-:Y:S02]  /*0720*/  @P1 IADD3 R12, P2, PT, R20, R21, RZ ;  /* 0x00000015140c1210 */ /* 0x000fe40007f5e0ff */
[----:B------:R-:W2:Y:S02]  /*0730*/  @P1 LDC.64 R2, c[0x0][0x380] ;  /* 0x0000e000ff021b82 */ /* 0x000ea40000000a00 */
[----:B------:R-:W-:-:S06]  /*0740*/  @P1 IADD3.X R14, PT, PT, RZ, RZ, RZ, P2, !PT ;  /* 0x000000ffff0e1210 */ /* 0x000fcc00017fe4ff */
[----:B------:R-:W3:Y:S01]  /*0750*/  LDC.64 R4, c[0x0][0x380] ;  /* 0x0000e000ff047b82 */ /* 0x000ee20000000a00 */
[----:B0-----:R-:W-:-:S04]  /*0760*/  @P1 IMAD.WIDE.U32 R10, R13, 0x4, R10 ;  /* 0x000000040d0a1825 */ /* 0x001fc800078e000a */
[C---:B------:R-:W-:Y:S01]  /*0770*/  @P1 IMAD R13, R21.reuse, R17, R0 ;  /* 0x00000011150d1224 */ /* 0x040fe200078e0200 */
[----:B------:R-:W-:Y:S01]  /*0780*/  @P1 IADD3 R21, PT, PT, R21, 0x2, RZ ;  /* 0x0000000215151810 */ /* 0x000fe20007ffe0ff */
[----:B------:R-:W4:Y:S01]  /*0790*/  @P1 LDG.E R11, desc[UR4][R10.64] ;  /* 0x000000040a0b1981 */ /* 0x000f22000c1e1900 */
[----:B------:R-:W0:Y:S01]  /*07a0*/  LDC.64 R6, c[0x0][0x388] ;  /* 0x0000e200ff067b82 */ /* 0x000e220000000a00 */
[----:B-1----:R-:W-:Y:S01]  /*07b0*/  @P1 IMAD.WIDE R8, R13, 0x4, R8 ;  /* 0x000000040d081825 */ /* 0x002fe200078e0208 */
[----:B------:R-:W-:Y:S02]  /*07c0*/  @!P0 IADD3 R15, PT, PT, R20, R21, RZ ;  /* 0x00000015140f8210 */ /* 0x000fe40007ffe0ff */
[----:B--2---:R-:W-:Y:S01]  /*07d0*/  @P1 LEA R2, P2, R12, R2, 0x2 ;  /* 0x000000020c021211 */ /* 0x004fe200078410ff */
[----:B------:R-:W-:-:S03]  /*07e0*/  @!P0 IMAD R21, R21, R17, R0 ;  /* 0x0000001115158224 */ /* 0x000fc600078e0200 */
[----:B------:R-:W-:Y:S01]  /*07f0*/  @P1 LEA.HI.X R3, R12, R3, R14, 0x2, P2 ;  /* 0x000000030c031211 */ /* 0x000fe200010f140e */
[----:B------:R-:W-:Y:S01]  /*0800*/  @P1 IMAD.WIDE R12, R17, 0x4, R8 ;  /* 0x00000004110c1825 */ /* 0x000fe200078e0208 */
[----:B------:R-:W4:Y:S03]  /*0810*/  @P1 LDG.E R14, desc[UR4][R8.64] ;  /* 0x00000004080e1981 */ /* 0x000f26000c1e1900 */
[----:B---3--:R-:W-:Y:S01]  /*0820*/  @!P0 IMAD.WIDE.U32 R4, R15, 0x4, R4 ;  /* 0x000000040f048825 */ /* 0x008fe200078e0004 */
[----:B------:R-:W2:Y:S04]  /*0830*/  @P1 LDG.E R2, desc[UR4][R2.64+0x4] ;  /* 0x0000040402021981 */ /* 0x000ea8000c1e1900 */
[----:B------:R-:W2:Y:S01]  /*0840*/  @P1 LDG.E R12, desc[UR4][R12.64] ;  /* 0x000000040c0c1981 */ /* 0x000ea2000c1e1900 */
[----:B0-----:R-:W-:-:S03]  /*0850*/  @!P0 IMAD.WIDE R6, R21, 0x4, R6 ;  /* 0x0000000415068825 */ /* 0x001fc600078e0206 */
[----:B------:R-:W3:Y:S04]  /*0860*/  @!P0 LDG.E R5, desc[UR4][R4.64] ;  /* 0x0000000404058981 */ /* 0x000ee8000c1e1900 */
[----:B------:R-:W3:Y:S01]  /*0870*/  @!P0 LDG.E R6, desc[UR4][R6.64] ;  /* 0x0000000406068981 */ /* 0x000ee2000c1e1900 */
[----:B----4-:R-:W-:-:S04]  /*0880*/  @P1 FFMA R11, R11, R14, R24 ;  /* 0x0000000e0b0b1223 */ /* 0x010fc80000000018 */
[----:B--2---:R-:W-:-:S04]  /*0890*/  @P1 FFMA R24, R2, R12, R11 ;  /* 0x0000000c02181223 */ /* 0x004fc8000000000b */
[----:B---3--:R-:W-:-:S07]  /*08a0*/  @!P0 FFMA R24, R5, R6, R24 ;  /* 0x0000000605188223 */ /* 0x008fce0000000018 */
.L_x_87:
[----:B------:R-:W0:Y:S08]  /*08b0*/  LDC.64 R2, c[0x0][0x398] ;  /* 0x0000e600ff027b82 */ /* 0x000e300000000a00 */
[----:B------:R-:W1:Y:S01]  /*08c0*/  LDC.64 R4, c[0x0][0x390] ;  /* 0x0000e400ff047b82 */ /* 0x000e620000000a00 */
[----:B0-----:R-:W-:-:S06]  /*08d0*/  IMAD.WIDE R2, R0, 0x4, R2 ;  /* 0x0000000400027825 */ /* 0x001fcc00078e0202 */
[----:B------:R-:W2:Y:S01]  /*08e0*/  LDG.E R3, desc[UR4][R2.64] ;  /* 0x0000000402037981 */ /* 0x000ea2000c1e1900 */
[----:B------:R-:W-:-:S04]  /*08f0*/  IMAD R17, R16, R17, R0 ;  /* 0x0000001110117224 */ /* 0x000fc800078e0200 */
[----:B-1----:R-:W-:-:S04]  /*0900*/  IMAD.WIDE R4, R17, 0x4, R4 ;  /* 0x0000000411047825 */ /* 0x002fc800078e0204 */
[----:B--2---:R-:W-:-:S05]  /*0910*/  FADD R7, R3, R24 ;  /* 0x0000001803077221 */ /* 0x004fca0000000000 */
[----:B------:R-:W-:Y:S01]  /*0920*/  STG.E desc[UR4][R4.64], R7 ;  /* 0x0000000704007986 */ /* 0x000fe2000c101904 */
[----:B------:R-:W-:Y:S05]  /*0930*/  EXIT ;  /* 0x000000000000794d */ /* 0x000fea0003800000 */
.L_x_91:
        /* <DEDUP_REMOVED lines=12> */
.L_x_100:


//--------------------- .text._Z14matrixMultiplyPfS_S_iii --------------------------
	.section	.text._Z14matrixMultiplyPfS_S_iii,"ax",@progbits
	.align	128
        .global         _Z14matrixMultiplyPfS_S_iii
        .type           _Z14matrixMultiplyPfS_S_iii,@function
        .size           _Z14matrixMultiplyPfS_S_iii,(.L_x_101 - _Z14matrixMultiplyPfS_S_iii)
        .other          _Z14matrixMultiplyPfS_S_iii,@"STO_CUDA_ENTRY STV_DEFAULT"
_Z14matrixMultiplyPfS_S_iii:
.text._Z14matrixMultiplyPfS_S_iii:
        /* <DEDUP_REMOVED lines=34> */
.L_x_94:
        /* <DEDUP_REMOVED lines=41> */
.L_x_93:
        /* <DEDUP_REMOVED lines=32> */
.L_x_95:
        /* <DEDUP_REMOVED lines=32> */
.L_x_92:
[----:B------:R-:W0:Y:S01]  /*08b0*/  LDC.64 R2, c[0x0][0x390] ;  /* 0x0000e400ff027b82 */ /* 0x000e220000000a00 */
[----:B------:R-:W-:-:S04]  /*08c0*/  IMAD R17, R16, R17, R0 ;  /* 0x0000001110117224 */ /* 0x000fc800078e0200 */
[----:B0-----:R-:W-:-:S05]  /*08d0*/  IMAD.WIDE R2, R17, 0x4, R2 ;  /* 0x0000000411027825 */ /* 0x001fca00078e0202 */
[----:B------:R-:W-:Y:S01]  /*08e0*/  STG.E desc[UR4][R2.64], R24 ;  /* 0x0000001802007986 */ /* 0x000fe2000c101904 */
[----:B------:R-:W-:Y:S05]  /*08f0*/  EXIT ;  /* 0x000000000000794d */ /* 0x000fea0003800000 */
.L_x_96:
        /* <DEDUP_REMOVED lines=16> */
.L_x_101:


//--------------------- .nv.global.init           --------------------------
	.section	.nv.global.init,"aw",@progbits
	.align	4
.nv.global.init:
	.type		mrg32k3aM1SubSeq,@object
	.size		mrg32k3aM1SubSeq,(mrg32k3aM2SubSeq - mrg32k3aM1SubSeq)
mrg32k3aM1SubSeq:
        /*0000*/ 	.byte	0x0b, 0xcc, 0xee, 0x04, 0x73, 0x29, 0x8b, 0x6f, 0xf6, 0x53, 0x03, 0xf6, 0x23, 0xf6, 0xea, 0xda
        /* <DEDUP_REMOVED lines=125> */
	.type		mrg32k3aM2SubSeq,@object
	.size		mrg32k3aM2SubSeq,(mrg32k3aM1 - mrg32k3aM2SubSeq)
mrg32k3aM2SubSeq:
        /* <DEDUP_REMOVED lines=126> */
	.type		mrg32k3aM1,@object
	.size		mrg32k3aM1,(mrg32k3aM1Seq - mrg32k3aM1)
mrg32k3aM1:
        /* <DEDUP_REMOVED lines=144> */
	.type		mrg32k3aM1Seq,@object
	.size		mrg32k3aM1Seq,(mrg32k3aM2 - mrg32k3aM1Seq)
mrg32k3aM1Seq:
        /* <DEDUP_REMOVED lines=144> */
	.type		mrg32k3aM2,@object
	.size		mrg32k3aM2,(mrg32k3aM2Seq - mrg32k3aM2)
mrg32k3aM2:
        /* <DEDUP_REMOVED lines=144> */
	.type		mrg32k3aM2Seq,@object
	.size		mrg32k3aM2Seq,(precalc_xorwow_matrix - mrg32k3aM2Seq)
mrg32k3aM2Seq:
        /* <DEDUP_REMOVED lines=144> */
	.type		precalc_xorwow_matrix,@object
	.size		precalc_xorwow_matrix,(precalc_xorwow_offset_matrix - precalc_xorwow_matrix)
precalc_xorwow_matrix:
        /* <DEDUP_REMOVED lines=6400> */
	.type		precalc_xorwow_offset_matrix,@object
	.size		precalc_xorwow_offset_matrix,(.L_1 - precalc_xorwow_offset_matrix)
precalc_xorwow_offset_matrix:
        /* <DEDUP_REMOVED lines=6400> */
.L_1:


//--------------------- .nv.shared.reserved.0     --------------------------
	.section	.nv.shared.reserved.0,"aw",@nobits
	.weak		__nv_reservedSMEM_offset_0_alias
	.size		__nv_reservedSMEM_offset_0_alias, 0, 64
	.other		__nv_reservedSMEM_offset_0_alias,@"STO_CUDA_RESERVED_SHARED STV_DEFAULT"
__nv_reservedSMEM_offset_0_alias:
	.zero		0
	.zero		64


//--------------------- .nv.constant0._Z7softmaxPfii --------------------------
	.section	.nv.constant0._Z7softmaxPfii,"a",@progbits
	.sectionflags	@""
	.align	4
.nv.constant0._Z7softmaxPfii:
	.zero		912


//--------------------- .nv.constant0._Z18addBiasAndActivatePfS_ii --------------------------
	.section	.nv.constant0._Z18addBiasAndActivatePfS_ii,"a",@progbits
	.sectionflags	@""
	.align	4
.nv.constant0._Z18addBiasAndActivatePfS_ii:
	.zero		920


//--------------------- .nv.constant0._Z24matrixMultiplyAndAddBiasPfS_S_S_iii --------------------------
	.section	.nv.constant0._Z24matrixMultiplyAndAddBiasPfS_S_S_iii,"a",@progbits
	.sectionflags	@""
	.align	4
.nv.constant0._Z24matrixMultiplyAndAddBiasPfS_S_S_iii:
	.zero		940


//--------------------- .nv.constant0._Z14matrixMultiplyPfS_S_iii --------------------------
	.section	.nv.constant0._Z14matrixMultiplyPfS_S_iii,"a",@progbits
	.sectionflags	@""
	.align	4
.nv.constant0._Z14matrixMultiplyPfS_S_iii:
	.zero		932


//--------------------- SYMBOLS --------------------------

	.type		.nv.reservedSmem.offset0,@object
	.size		.nv.reservedSmem.offset0,0x4
